//
// Generated by NVIDIA NVVM Compiler
//
// Compiler Build ID: CL-36424714
// Cuda compilation tools, release 13.0, V13.0.88
// Based on NVVM 20.0.0
//

.version 9.0
.target sm_100
.address_size 64

	// .globl	normalize01
// _ZZ11normalize01E5s_max has been demoted

.visible .entry normalize01(
	.param .u64 .ptr .align 1 normalize01_param_0,
	.param .u64 normalize01_param_1,
	.param .f32 normalize01_param_2
)
{
	.reg .pred 	%p<26>;
	.reg .b32 	%r<25>;
	.reg .b32 	%f<45>;
	.reg .b64 	%rd<81>;
	// demoted variable
	.shared .align 4 .b8 _ZZ11normalize01E5s_max[1024];
	ld.param.u64 	%rd42, [normalize01_param_0];
	ld.param.u64 	%rd41, [normalize01_param_1];
	ld.param.f32 	%f11, [normalize01_param_2];
	cvta.to.global.u64 	%rd1, %rd42;
	mov.u32 	%r1, %tid.x;
	mov.u32 	%r6, %ctaid.x;
	mov.u32 	%r2, %ntid.x;
	mad.lo.s32 	%r7, %r6, %r2, %r1;
	cvt.u64.u32 	%rd79, %r7;
	setp.le.s64 	%p1, %rd41, %rd79;
	mov.f32 	%f44, 0f00000000;
	@%p1 bra 	$L__BB0_10;
	mov.u32 	%r8, %nctaid.x;
	mul.lo.s32 	%r9, %r2, %r8;
	cvt.u64.u32 	%rd3, %r9;
	add.s64 	%rd43, %rd3, %rd79;
	max.u64 	%rd44, %rd41, %rd43;
	setp.lt.u64 	%p2, %rd43, %rd41;
	selp.u64 	%rd4, 1, 0, %p2;
	add.s64 	%rd45, %rd43, %rd4;
	sub.s64 	%rd5, %rd44, %rd45;
	and.b64  	%rd46, %rd5, -4294967296;
	setp.ne.s64 	%p3, %rd46, 0;
	@%p3 bra 	$L__BB0_3;
	cvt.u32.u64 	%r10, %rd3;
	cvt.u32.u64 	%r11, %rd5;
	div.u32 	%r12, %r11, %r10;
	cvt.u64.u32 	%rd69, %r12;
	bra.uni 	$L__BB0_4;
$L__BB0_3:
	div.u64 	%rd69, %rd5, %rd3;
$L__BB0_4:
	add.s64 	%rd9, %rd69, %rd4;
	and.b64  	%rd47, %rd9, 3;
	setp.eq.s64 	%p4, %rd47, 3;
	mov.f32 	%f44, 0f00000000;
	mov.u64 	%rd73, %rd79;
	@%p4 bra 	$L__BB0_7;
	shl.b64 	%rd48, %rd79, 2;
	add.s64 	%rd71, %rd1, %rd48;
	shl.b64 	%rd11, %rd3, 2;
	add.s64 	%rd49, %rd9, 1;
	and.b64  	%rd70, %rd49, 3;
	mov.f32 	%f44, 0f00000000;
	mov.u64 	%rd73, %rd79;
$L__BB0_6:
	.pragma "nounroll";
	ld.global.f32 	%f16, [%rd71];
	abs.f32 	%f17, %f16;
	setp.gt.f32 	%p5, %f17, %f44;
	selp.f32 	%f44, %f17, %f44, %p5;
	add.s64 	%rd73, %rd73, %rd3;
	add.s64 	%rd71, %rd71, %rd11;
	add.s64 	%rd70, %rd70, -1;
	setp.ne.s64 	%p6, %rd70, 0;
	@%p6 bra 	$L__BB0_6;
$L__BB0_7:
	setp.lt.u64 	%p7, %rd9, 3;
	@%p7 bra 	$L__BB0_10;
	shl.b64 	%rd52, %rd3, 2;
$L__BB0_9:
	shl.b64 	%rd50, %rd73, 2;
	add.s64 	%rd51, %rd1, %rd50;
	ld.global.f32 	%f18, [%rd51];
	abs.f32 	%f19, %f18;
	setp.gt.f32 	%p8, %f19, %f44;
	selp.f32 	%f20, %f19, %f44, %p8;
	add.s64 	%rd53, %rd51, %rd52;
	ld.global.f32 	%f21, [%rd53];
	abs.f32 	%f22, %f21;
	setp.gt.f32 	%p9, %f22, %f20;
	selp.f32 	%f23, %f22, %f20, %p9;
	add.s64 	%rd54, %rd53, %rd52;
	ld.global.f32 	%f24, [%rd54];
	abs.f32 	%f25, %f24;
	setp.gt.f32 	%p10, %f25, %f23;
	selp.f32 	%f26, %f25, %f23, %p10;
	add.s64 	%rd55, %rd54, %rd52;
	ld.global.f32 	%f27, [%rd55];
	abs.f32 	%f28, %f27;
	setp.gt.f32 	%p11, %f28, %f26;
	selp.f32 	%f44, %f28, %f26, %p11;
	add.s64 	%rd73, %rd52, %rd73;
	setp.lt.s64 	%p12, %rd73, %rd41;
	@%p12 bra 	$L__BB0_9;
$L__BB0_10:
	shl.b32 	%r13, %r1, 2;
	mov.u32 	%r14, _ZZ11normalize01E5s_max;
	add.s32 	%r3, %r14, %r13;
	st.shared.f32 	[%r3], %f44;
	bar.sync 	0;
	setp.lt.u32 	%p13, %r2, 2;
	@%p13 bra 	$L__BB0_16;
	mov.u32 	%r24, %r2;
$L__BB0_12:
	mov.u32 	%r4, %r24;
	shr.u32 	%r24, %r4, 1;
	setp.ge.u32 	%p14, %r1, %r24;
	@%p14 bra 	$L__BB0_15;
	shl.b32 	%r15, %r24, 2;
	add.s32 	%r16, %r3, %r15;
	ld.shared.f32 	%f8, [%r16];
	ld.shared.f32 	%f29, [%r3];
	setp.leu.f32 	%p15, %f8, %f29;
	@%p15 bra 	$L__BB0_15;
	st.shared.f32 	[%r3], %f8;
$L__BB0_15:
	bar.sync 	0;
	setp.gt.u32 	%p16, %r4, 3;
	@%p16 bra 	$L__BB0_12;
$L__BB0_16:
	setp.ne.s32 	%p17, %r1, 0;
	@%p17 bra 	$L__BB0_18;
	mov.b32 	%r17, %f44;
	atom.shared.max.s32 	%r18, [_ZZ11normalize01E5s_max], %r17;
$L__BB0_18:
	bar.sync 	0;
	ld.shared.f32 	%f9, [_ZZ11normalize01E5s_max];
	setp.eq.f32 	%p18, %f9, 0f00000000;
	@%p18 bra 	$L__BB0_29;
	setp.le.s64 	%p19, %rd41, %rd79;
	div.rn.f32 	%f10, %f11, %f9;
	@%p19 bra 	$L__BB0_29;
	mov.u32 	%r19, %nctaid.x;
	mul.lo.s32 	%r20, %r2, %r19;
	cvt.u64.u32 	%rd22, %r20;
	add.s64 	%rd56, %rd22, %rd79;
	max.s64 	%rd57, %rd41, %rd56;
	setp.lt.s64 	%p20, %rd56, %rd41;
	selp.u64 	%rd23, 1, 0, %p20;
	add.s64 	%rd58, %rd56, %rd23;
	sub.s64 	%rd24, %rd57, %rd58;
	and.b64  	%rd59, %rd24, -4294967296;
	setp.ne.s64 	%p21, %rd59, 0;
	@%p21 bra 	$L__BB0_22;
	cvt.u32.u64 	%r21, %rd22;
	cvt.u32.u64 	%r22, %rd24;
	div.u32 	%r23, %r22, %r21;
	cvt.u64.u32 	%rd75, %r23;
	bra.uni 	$L__BB0_23;
$L__BB0_22:
	div.u64 	%rd75, %rd24, %rd22;
$L__BB0_23:
	add.s64 	%rd28, %rd75, %rd23;
	and.b64  	%rd60, %rd28, 3;
	setp.eq.s64 	%p22, %rd60, 3;
	@%p22 bra 	$L__BB0_26;
	shl.b64 	%rd61, %rd79, 2;
	add.s64 	%rd77, %rd1, %rd61;
	shl.b64 	%rd30, %rd22, 2;
	add.s64 	%rd62, %rd28, 1;
	and.b64  	%rd76, %rd62, 3;
$L__BB0_25:
	.pragma "nounroll";
	ld.global.f32 	%f30, [%rd77];
	mul.f32 	%f31, %f10, %f30;
	st.global.f32 	[%rd77], %f31;
	add.s64 	%rd79, %rd79, %rd22;
	add.s64 	%rd77, %rd77, %rd30;
	add.s64 	%rd76, %rd76, -1;
	setp.ne.s64 	%p23, %rd76, 0;
	@%p23 bra 	$L__BB0_25;
$L__BB0_26:
	setp.lt.u64 	%p24, %rd28, 3;
	@%p24 bra 	$L__BB0_29;
	shl.b64 	%rd65, %rd22, 2;
$L__BB0_28:
	shl.b64 	%rd63, %rd79, 2;
	add.s64 	%rd64, %rd1, %rd63;
	ld.global.f32 	%f32, [%rd64];
	mul.f32 	%f33, %f10, %f32;
	st.global.f32 	[%rd64], %f33;
	add.s64 	%rd66, %rd64, %rd65;
	ld.global.f32 	%f34, [%rd66];
	mul.f32 	%f35, %f10, %f34;
	st.global.f32 	[%rd66], %f35;
	add.s64 	%rd67, %rd66, %rd65;
	ld.global.f32 	%f36, [%rd67];
	mul.f32 	%f37, %f10, %f36;
	st.global.f32 	[%rd67], %f37;
	add.s64 	%rd68, %rd67, %rd65;
	ld.global.f32 	%f38, [%rd68];
	mul.f32 	%f39, %f10, %f38;
	st.global.f32 	[%rd68], %f39;
	add.s64 	%rd79, %rd65, %rd79;
	setp.lt.s64 	%p25, %rd79, %rd41;
	@%p25 bra 	$L__BB0_28;
$L__BB0_29:
	ret;

}


// ===== COMPILED SASS (sm_100) =====

	.target	sm_100

	.elftype	@"ET_EXEC"


//--------------------- .note.nv.tkinfo           --------------------------
	.section	.note.nv.tkinfo,"",@"SHT_NOTE"
	.sectionflags	@"SHF_NOTE_NV_TKINFO"
	.tkinfo
        /*0018*/ 	.word	0x00000002
        /*0030*/ 	.string	""
        /*0030*/ 	.string	"ptxas"
        /*0030*/ 	.string	"Cuda compilation tools, release 13.0, V13.0.88"
        /*0030*/ 	.string	"Build cuda_13.0.r13.0/compiler.36424714_0"
        /*0030*/ 	.string	"-arch sm_100 -m 64 "



//--------------------- .note.nv.cuinfo           --------------------------
	.section	.note.nv.cuinfo,"",@"SHT_NOTE"
	.sectionflags	@"SHF_NOTE_NV_CUINFO"
        /*0018*/ 	.short	0x0002
        /*001a*/ 	.short	0x0064
        /*001c*/ 	.short	0x0082
	.zero		2


//--------------------- .nv.info                  --------------------------
	.section	.nv.info,"",@"SHT_CUDA_INFO"
	.align	4


	//----- nvinfo : EIATTR_REGCOUNT
	.align		4
        /*0000*/ 	.byte	0x04, 0x2f
        /*0002*/ 	.short	(.L_1 - .L_0)
	.align		4
.L_0:
        /*0004*/ 	.word	index@(normalize01)
        /*0008*/ 	.word	0x0000001c


	//----- nvinfo : EIATTR_FRAME_SIZE
	.align		4
.L_1:
        /*000c*/ 	.byte	0x04, 0x11
        /*000e*/ 	.short	(.L_3 - .L_2)
	.align		4
.L_2:
        /*0010*/ 	.word	index@($__internal_1_$__cuda_sm3x_div_rn_noftz_f32_slowpath)
        /*0014*/ 	.word	0x00000000


	//----- nvinfo : EIATTR_FRAME_SIZE
	.align		4
.L_3:
        /*0018*/ 	.byte	0x04, 0x11
        /*001a*/ 	.short	(.L_5 - .L_4)
	.align		4
.L_4:
        /*001c*/ 	.word	index@($__internal_0_$__cuda_sm20_div_u64)
        /*0020*/ 	.word	0x00000000


	//----- nvinfo : EIATTR_FRAME_SIZE
	.align		4
.L_5:
        /*0024*/ 	.byte	0x04, 0x11
        /*0026*/ 	.short	(.L_7 - .L_6)
	.align		4
.L_6:
        /*0028*/ 	.word	index@(normalize01)
        /*002c*/ 	.word	0x00000000


	//----- nvinfo : EIATTR_MIN_STACK_SIZE
	.align		4
.L_7:
        /*0030*/ 	.byte	0x04, 0x12
        /*0032*/ 	.short	(.L_9 - .L_8)
	.align		4
.L_8:
        /*0034*/ 	.word	index@(normalize01)
        /*0038*/ 	.word	0x00000000
.L_9:


//--------------------- .nv.compat                --------------------------
	.section	.nv.compat,"",@"SHT_CUDA_COMPAT_INFO"
	.align	4
        /*0000*/ 	.byte	0x02, 0x09, 0x00, 0x00, 0x02, 0x02, 0x01, 0x00, 0x02, 0x05, 0x05, 0x00, 0x03, 0x07, 0x01, 0x01
        /*0010*/ 	.byte	0x02, 0x03, 0x00, 0x00, 0x02, 0x06, 0x01, 0x00, 0x04, 0x0b, 0x08, 0x00, 0x01, 0x00, 0x00, 0x00
        /*0020*/ 	.byte	0x00, 0x00, 0x00, 0x00


//--------------------- .nv.info.normalize01      --------------------------
	.section	.nv.info.normalize01,"",@"SHT_CUDA_INFO"
	.sectionflags	@""
	.align	4


	//----- nvinfo : EIATTR_CUDA_API_VERSION
	.align		4
        /*0000*/ 	.byte	0x04, 0x37
        /*0002*/ 	.short	(.L_11 - .L_10)
.L_10:
        /*0004*/ 	.word	0x00000082


	//----- nvinfo : EIATTR_KPARAM_INFO
	.align		4
.L_11:
        /*0008*/ 	.byte	0x04, 0x17
        /*000a*/ 	.short	(.L_13 - .L_12)
.L_12:
        /*000c*/ 	.word	0x00000000
        /*0010*/ 	.short	0x0002
        /*0012*/ 	.short	0x0010
        /*0014*/ 	.byte	0x00, 0xf0, 0x11, 0x00


	//----- nvinfo : EIATTR_KPARAM_INFO
	.align		4
.L_13:
        /*0018*/ 	.byte	0x04, 0x17
        /*001a*/ 	.short	(.L_15 - .L_14)
.L_14:
        /*001c*/ 	.word	0x00000000
        /*0020*/ 	.short	0x0001
        /*0022*/ 	.short	0x0008
        /*0024*/ 	.byte	0x00, 0xf0, 0x21, 0x00


	//----- nvinfo : EIATTR_KPARAM_INFO
	.align		4
.L_15:
        /*0028*/ 	.byte	0x04, 0x17
        /*002a*/ 	.short	(.L_17 - .L_16)
.L_16:
        /*002c*/ 	.word	0x00000000
        /*0030*/ 	.short	0x0000
        /*0032*/ 	.short	0x0000
        /*0034*/ 	.byte	0x00, 0xf5, 0x21, 0x00


	//----- nvinfo : EIATTR_SPARSE_MMA_MASK
	.align		4
.L_17:
        /*0038*/ 	.byte	0x03, 0x50
        /*003a*/ 	.short	0x0000


	//----- nvinfo : EIATTR_MAXREG_COUNT
	.align		4
        /*003c*/ 	.byte	0x03, 0x1b
        /*003e*/ 	.short	0x00ff


	//----- nvinfo : EIATTR_NUM_BARRIERS
	.align		4
        /*0040*/ 	.byte	0x02, 0x4c
        /*0042*/ 	.byte	0x01
	.zero		1


	//----- nvinfo : EIATTR_MERCURY_ISA_VERSION
	.align		4
        /*0044*/ 	.byte	0x03, 0x5f
        /*0046*/ 	.short	0x0101


	//----- nvinfo : EIATTR_VRC_CTA_INIT_COUNT
	.align		4
        /*0048*/ 	.byte	0x02, 0x4a
	.zero		1
	.zero		1


	//----- nvinfo : EIATTR_EXIT_INSTR_OFFSETS
	.align		4
        /*004c*/ 	.byte	0x04, 0x1c
        /*004e*/ 	.short	(.L_19 - .L_18)


	//   ....[0]....
.L_18:
        /*0050*/ 	.word	0x000009d0


	//   ....[1]....
        /*0054*/ 	.word	0x00000ae0


	//   ....[2]....
        /*0058*/ 	.word	0x00000f70


	//   ....[3]....
        /*005c*/ 	.word	0x00001140


	//----- nvinfo : EIATTR_CRS_STACK_SIZE
	.align		4
.L_19:
        /*0060*/ 	.byte	0x04, 0x1e
        /*0062*/ 	.short	(.L_21 - .L_20)
.L_20:
        /*0064*/ 	.word	0x00000000


	//----- nvinfo : EIATTR_CBANK_PARAM_SIZE
	.align		4
.L_21:
        /*0068*/ 	.byte	0x03, 0x19
        /*006a*/ 	.short	0x0014


	//----- nvinfo : EIATTR_PARAM_CBANK
	.align		4
        /*006c*/ 	.byte	0x04, 0x0a
        /*006e*/ 	.short	(.L_23 - .L_22)
	.align		4
.L_22:
        /*0070*/ 	.word	index@(.nv.constant0.normalize01)
        /*0074*/ 	.short	0x0380
        /*0076*/ 	.short	0x0014


	//----- nvinfo : EIATTR_SW_WAR
	.align		4
.L_23:
        /*0078*/ 	.byte	0x04, 0x36
        /*007a*/ 	.short	(.L_25 - .L_24)
.L_24:
        /*007c*/ 	.word	0x00000008
.L_25:


//--------------------- .nv.callgraph             --------------------------
	.section	.nv.callgraph,"",@"SHT_CUDA_CALLGRAPH"
	.align	4
	.sectionentsize	8
	.align		4
        /*0000*/ 	.word	0x00000000
	.align		4
        /*0004*/ 	.word	0xffffffff
	.align		4
        /*0008*/ 	.word	0x00000000
	.align		4
        /*000c*/ 	.word	0xfffffffe
	.align		4
        /*0010*/ 	.word	0x00000000
	.align		4
        /*0014*/ 	.word	0xfffffffd
	.align		4
        /*0018*/ 	.word	0x00000000
	.align		4
        /*001c*/ 	.word	0xfffffffc


//--------------------- .text.normalize01         --------------------------
	.section	.text.normalize01,"ax",@progbits
	.align	128
        .global         normalize01
        .type           normalize01,@function
        .size           normalize01,(.L_x_33 - normalize01)
        .other          normalize01,@"STO_CUDA_ENTRY STV_DEFAULT"
normalize01:
.text.normalize01:
[----:B------:R-:W-:Y:S01]  /*0000*/  LDC R1, c[0x0][0x37c] ;  /* 0x0000df00ff017b82 */ /* 0x000fe20000000800 */
[----:B------:R-:W0:Y:S07]  /*0010*/  S2R R11, SR_TID.X ;  /* 0x00000000000b7919 */ /* 0x000e2e0000002100 */
[----:B------:R-:W0:Y:S01]  /*0020*/  S2UR UR4, SR_CTAID.X ;  /* 0x00000000000479c3 */ /* 0x000e220000002500 */
[----:B------:R-:W1:Y:S01]  /*0030*/  LDCU.64 UR6, c[0x0][0x388] ;  /* 0x00007100ff0677ac */ /* 0x000e620008000a00 */
[----:B------:R-:W-:Y:S01]  /*0040*/  BSSY.RECONVERGENT B0, `(.L_x_0) ;  /* 0x0000073000007945 */ /* 0x000fe20003800200 */
[----:B------:R-:W-:Y:S01]  /*0050*/  IMAD.MOV.U32 R7, RZ, RZ, RZ ;  /* 0x000000ffff077224 */ /* 0x000fe200078e00ff */
[----:B------:R-:W2:Y:S01]  /*0060*/  LDCU.64 UR8, c[0x0][0x358] ;  /* 0x00006b00ff0877ac */ /* 0x000ea20008000a00 */
[----:B------:R-:W-:-:S03]  /*0070*/  IMAD.MOV.U32 R0, RZ, RZ, RZ ;  /* 0x000000ffff007224 */ /* 0x000fc600078e00ff */
[----:B------:R-:W0:Y:S01]  /*0080*/  LDC R8, c[0x0][0x360] ;  /* 0x0000d800ff087b82 */ /* 0x000e220000000800 */
[----:B------:R-:W3:Y:S01]  /*0090*/  LDCU.128 UR12, c[0x0][0x380] ;  /* 0x00007000ff0c77ac */ /* 0x000ee20008000c00 */
[----:B0-----:R-:W-:Y:S01]  /*00a0*/  IMAD R6, R8, UR4, R11 ;  /* 0x0000000408067c24 */ /* 0x001fe2000f8e020b */
[----:B------:R-:W-:-:S04]  /*00b0*/  UMOV UR4, URZ ;  /* 0x000000ff00047c82 */ /* 0x000fc80008000000 */
[----:B-1----:R-:W-:-:S04]  /*00c0*/  ISETP.GE.U32.AND P0, PT, R6, UR6, PT ;  /* 0x0000000606007c0c */ /* 0x002fc8000bf06070 */
[----:B------:R-:W-:-:S13]  /*00d0*/  ISETP.GE.AND.EX P0, PT, RZ, UR7, PT, P0 ;  /* 0x00000007ff007c0c */ /* 0x000fda000bf06300 */
[----:B--23--:R-:W-:Y:S05]  /*00e0*/  @P0 BRA `(.L_x_1) ;  /* 0x0000000400a00947 */ /* 0x00cfea0003800000 */
[----:B------:R-:W0:Y:S01]  /*00f0*/  LDCU UR5, c[0x0][0x370] ;  /* 0x00006e00ff0577ac */ /* 0x000e220008000800 */
[----:B------:R-:W-:Y:S01]  /*0100*/  BSSY.RECONVERGENT B1, `(.L_x_2) ;  /* 0x0000027000017945 */ /* 0x000fe20003800200 */
[----:B0-----:R-:W-:-:S05]  /*0110*/  IMAD R13, R8, UR5, RZ ;  /* 0x00000005080d7c24 */ /* 0x001fca000f8e02ff */
[----:B------:R-:W-:-:S04]  /*0120*/  IADD3 R2, P1, PT, R13, R6, RZ ;  /* 0x000000060d027210 */ /* 0x000fc80007f3e0ff */
[C---:B------:R-:W-:Y:S01]  /*0130*/  ISETP.GE.U32.AND P0, PT, R2.reuse, UR6, PT ;  /* 0x0000000602007c0c */ /* 0x040fe2000bf06070 */
[----:B------:R-:W-:Y:S01]  /*0140*/  IMAD.X R5, RZ, RZ, R7, P1 ;  /* 0x000000ffff057224 */ /* 0x000fe200008e0607 */
[----:B------:R-:W-:-:S04]  /*0150*/  ISETP.GT.U32.AND P1, PT, R2, UR6, PT ;  /* 0x0000000602007c0c */ /* 0x000fc8000bf24070 */
[C---:B------:R-:W-:Y:S02]  /*0160*/  ISETP.GE.U32.AND.EX P0, PT, R5.reuse, UR7, PT, P0 ;  /* 0x0000000705007c0c */ /* 0x040fe4000bf06100 */
[C---:B------:R-:W-:Y:S02]  /*0170*/  ISETP.GT.U32.AND.EX P1, PT, R5.reuse, UR7, PT, P1 ;  /* 0x0000000705007c0c */ /* 0x040fe4000bf24110 */
[----:B------:R-:W-:Y:S02]  /*0180*/  SEL R12, RZ, 0x1, P0 ;  /* 0x00000001ff0c7807 */ /* 0x000fe40000000000 */
[----:B------:R-:W-:Y:S02]  /*0190*/  SEL R3, R2, UR6, P1 ;  /* 0x0000000602037c07 */ /* 0x000fe40008800000 */
[----:B------:R-:W-:Y:S02]  /*01a0*/  SEL R0, R5, UR7, P1 ;  /* 0x0000000705007c07 */ /* 0x000fe40008800000 */
[----:B------:R-:W-:-:S04]  /*01b0*/  IADD3 R9, P0, P1, R3, -R2, -R12 ;  /* 0x8000000203097210 */ /* 0x000fc8000791e80c */
[----:B------:R-:W-:-:S04]  /*01c0*/  IADD3.X R10, PT, PT, R0, -0x1, ~R5, P0, P1 ;  /* 0xffffffff000a7810 */ /* 0x000fc800007e2c05 */
[----:B------:R-:W-:-:S13]  /*01d0*/  ISETP.NE.U32.AND P0, PT, R10, RZ, PT ;  /* 0x000000ff0a00720c */ /* 0x000fda0003f05070 */
[----:B------:R-:W-:Y:S05]  /*01e0*/  @P0 BRA `(.L_x_3) ;  /* 0x0000000000500947 */ /* 0x000fea0003800000 */
[----:B------:R-:W0:Y:S01]  /*01f0*/  I2F.U32.RP R0, R13 ;  /* 0x0000000d00007306 */ /* 0x000e220000209000 */
[----:B------:R-:W-:Y:S01]  /*0200*/  IMAD.MOV R5, RZ, RZ, -R13 ;  /* 0x000000ffff057224 */ /* 0x000fe200078e0a0d */
[----:B------:R-:W-:-:S06]  /*0210*/  ISETP.NE.U32.AND P2, PT, R13, RZ, PT ;  /* 0x000000ff0d00720c */ /* 0x000fcc0003f45070 */
[----:B0-----:R-:W0:Y:S02]  /*0220*/  MUFU.RCP R0, R0 ;  /* 0x0000000000007308 */ /* 0x001e240000001000 */
[----:B0-----:R-:W-:-:S06]  /*0230*/  VIADD R2, R0, 0xffffffe ;  /* 0x0ffffffe00027836 */ /* 0x001fcc0000000000 */
[----:B------:R0:W1:Y:S02]  /*0240*/  F2I.FTZ.U32.TRUNC.NTZ R3, R2 ;  /* 0x0000000200037305 */ /* 0x000064000021f000 */
[----:B0-----:R-:W-:Y:S02]  /*0250*/  IMAD.MOV.U32 R2, RZ, RZ, RZ ;  /* 0x000000ffff027224 */ /* 0x001fe400078e00ff */
[----:B-1----:R-:W-:-:S04]  /*0260*/  IMAD R5, R5, R3, RZ ;  /* 0x0000000305057224 */ /* 0x002fc800078e02ff */
[----:B------:R-:W-:-:S06]  /*0270*/  IMAD.HI.U32 R3, R3, R5, R2 ;  /* 0x0000000503037227 */ /* 0x000fcc00078e0002 */
[----:B------:R-:W-:-:S04]  /*0280*/  IMAD.HI.U32 R2, R3, R9, RZ ;  /* 0x0000000903027227 */ /* 0x000fc800078e00ff */
[----:B------:R-:W-:Y:S02]  /*0290*/  IMAD.MOV R4, RZ, RZ, -R2 ;  /* 0x000000ffff047224 */ /* 0x000fe400078e0a02 */
[----:B------:R-:W-:Y:S02]  /*02a0*/  IMAD.MOV.U32 R3, RZ, RZ, RZ ;  /* 0x000000ffff037224 */ /* 0x000fe400078e00ff */
[----:B------:R-:W-:-:S05]  /*02b0*/  IMAD R4, R13, R4, R9 ;  /* 0x000000040d047224 */ /* 0x000fca00078e0209 */
[----:B------:R-:W-:-:S13]  /*02c0*/  ISETP.GE.U32.AND P0, PT, R4, R13, PT ;  /* 0x0000000d0400720c */ /* 0x000fda0003f06070 */
[----:B------:R-:W-:Y:S02]  /*02d0*/  @P0 IMAD.IADD R4, R4, 0x1, -R13 ;  /* 0x0000000104040824 */ /* 0x000fe400078e0a0d */
[----:B------:R-:W-:-:S03]  /*02e0*/  @P0 VIADD R2, R2, 0x1 ;  /* 0x0000000102020836 */ /* 0x000fc60000000000 */
[----:B------:R-:W-:-:S13]  /*02f0*/  ISETP.GE.U32.AND P1, PT, R4, R13, PT ;  /* 0x0000000d0400720c */ /* 0x000fda0003f26070 */
[----:B------:R-:W-:Y:S01]  /*0300*/  @P1 VIADD R2, R2, 0x1 ;  /* 0x0000000102021836 */ /* 0x000fe20000000000 */
[----:B------:R-:W-:Y:S01]  /*0310*/  @!P2 LOP3.LUT R2, RZ, R13, RZ, 0x33, !PT ;  /* 0x0000000dff02a212 */ /* 0x000fe200078e33ff */
[----:B------:R-:W-:Y:S06]  /*0320*/  BRA `(.L_x_4) ;  /* 0x0000000000107947 */ /* 0x000fec0003800000 */
.L_x_3:
[----:B------:R-:W-:-:S07]  /*0330*/  MOV R0, 0x350 ;  /* 0x0000035000007802 */ /* 0x000fce0000000f00 */
[----:B------:R-:W-:Y:S05]  /*0340*/  CALL.REL.NOINC `($__internal_0_$__cuda_sm20_div_u64) ;  /* 0x0000000c00807944 */ /* 0x000fea0003c00000 */
[----:B------:R-:W-:Y:S02]  /*0350*/  IMAD.MOV.U32 R2, RZ, RZ, R4 ;  /* 0x000000ffff027224 */ /* 0x000fe400078e0004 */
[----:B------:R-:W-:-:S07]  /*0360*/  IMAD.MOV.U32 R3, RZ, RZ, R5 ;  /* 0x000000ffff037224 */ /* 0x000fce00078e0005 */
.L_x_4:
[----:B------:R-:W-:Y:S05]  /*0370*/  BSYNC.RECONVERGENT B1 ;  /* 0x0000000000017941 */ /* 0x000fea0003800200 */
.L_x_2:
[----:B------:R-:W-:Y:S01]  /*0380*/  IADD3 R9, P0, PT, R2, R12, RZ ;  /* 0x0000000c02097210 */ /* 0x000fe20007f1e0ff */
[----:B------:R-:W-:Y:S01]  /*0390*/  BSSY.RECONVERGENT B1, `(.L_x_5) ;  /* 0x0000021000017945 */ /* 0x000fe20003800200 */
[----:B------:R-:W-:Y:S02]  /*03a0*/  IMAD.MOV.U32 R5, RZ, RZ, R6 ;  /* 0x000000ffff057224 */ /* 0x000fe400078e0006 */
[C---:B------:R-:W-:Y:S01]  /*03b0*/  LOP3.LUT R0, R9.reuse, 0x3, RZ, 0xc0, !PT ;  /* 0x0000000309007812 */ /* 0x040fe200078ec0ff */
[----:B------:R-:W-:Y:S01]  /*03c0*/  IMAD.X R2, RZ, RZ, R3, P0 ;  /* 0x000000ffff027224 */ /* 0x000fe200000e0603 */
[----:B------:R-:W-:Y:S01]  /*03d0*/  ISETP.GE.U32.AND P0, PT, R9, 0x3, PT ;  /* 0x000000030900780c */ /* 0x000fe20003f06070 */
[----:B------:R-:W-:Y:S01]  /*03e0*/  IMAD.MOV.U32 R4, RZ, RZ, R7 ;  /* 0x000000ffff047224 */ /* 0x000fe200078e0007 */
[----:B------:R-:W-:Y:S01]  /*03f0*/  ISETP.NE.U32.AND P1, PT, R0, 0x3, PT ;  /* 0x000000030000780c */ /* 0x000fe20003f25070 */
[----:B------:R-:W-:Y:S01]  /*0400*/  IMAD.MOV.U32 R0, RZ, RZ, RZ ;  /* 0x000000ffff007224 */ /* 0x000fe200078e00ff */
[----:B------:R-:W-:-:S02]  /*0410*/  ISETP.GE.U32.AND.EX P0, PT, R2, RZ, PT, P0 ;  /* 0x000000ff0200720c */ /* 0x000fc40003f06100 */
[----:B------:R-:W-:-:S13]  /*0420*/  ISETP.NE.AND.EX P1, PT, RZ, RZ, PT, P1 ;  /* 0x000000ffff00720c */ /* 0x000fda0003f25310 */
[----:B------:R-:W-:Y:S05]  /*0430*/  @!P1 BRA `(.L_x_6) ;  /* 0x0000000000589947 */ /* 0x000fea0003800000 */
[----:B------:R-:W0:Y:S01]  /*0440*/  LDCU.64 UR10, c[0x0][0x380] ;  /* 0x00007000ff0a77ac */ /* 0x000e220008000a00 */
[----:B------:R-:W-:Y:S02]  /*0450*/  VIADD R9, R9, 0x1 ;  /* 0x0000000109097836 */ /* 0x000fe40000000000 */
[----:B------:R-:W-:Y:S02]  /*0460*/  IMAD.MOV.U32 R10, RZ, RZ, RZ ;  /* 0x000000ffff0a7224 */ /* 0x000fe400078e00ff */
[----:B------:R-:W-:Y:S01]  /*0470*/  IMAD.MOV.U32 R0, RZ, RZ, RZ ;  /* 0x000000ffff007224 */ /* 0x000fe200078e00ff */
[----:B------:R-:W-:Y:S01]  /*0480*/  LOP3.LUT R9, R9, 0x3, RZ, 0xc0, !PT ;  /* 0x0000000309097812 */ /* 0x000fe200078ec0ff */
[----:B------:R-:W-:Y:S02]  /*0490*/  IMAD.MOV.U32 R5, RZ, RZ, R6 ;  /* 0x000000ffff057224 */ /* 0x000fe400078e0006 */
[----:B------:R-:W-:Y:S01]  /*04a0*/  IMAD.MOV.U32 R4, RZ, RZ, R7 ;  /* 0x000000ffff047224 */ /* 0x000fe200078e0007 */
[----:B0-----:R-:W-:-:S04]  /*04b0*/  LEA R2, P1, R6, UR10, 0x2 ;  /* 0x0000000a06027c11 */ /* 0x001fc8000f8210ff */
[----:B------:R-:W-:-:S09]  /*04c0*/  LEA.HI.X R12, R6, UR11, R7, 0x2, P1 ;  /* 0x0000000b060c7c11 */ /* 0x000fd200088f1407 */
.L_x_7:
[----:B------:R-:W-:-:S06]  /*04d0*/  IMAD.MOV.U32 R3, RZ, RZ, R12 ;  /* 0x000000ffff037224 */ /* 0x000fcc00078e000c */
[----:B------:R0:W2:Y:S01]  /*04e0*/  LDG.E R3, desc[UR8][R2.64] ;  /* 0x0000000802037981 */ /* 0x0000a2000c1e1900 */
[----:B------:R-:W-:Y:S02]  /*04f0*/  IADD3 R9, P1, PT, R9, -0x1, RZ ;  /* 0xffffffff09097810 */ /* 0x000fe40007f3e0ff */
[----:B------:R-:W-:Y:S02]  /*0500*/  IADD3 R5, P3, PT, R13, R5, RZ ;  /* 0x000000050d057210 */ /* 0x000fe40007f7e0ff */
[----:B------:R-:W-:Y:S02]  /*0510*/  IADD3.X R10, PT, PT, R10, -0x1, RZ, P1, !PT ;  /* 0xffffffff0a0a7810 */ /* 0x000fe40000ffe4ff */
[----:B------:R-:W-:Y:S01]  /*0520*/  ISETP.NE.U32.AND P1, PT, R9, RZ, PT ;  /* 0x000000ff0900720c */ /* 0x000fe20003f25070 */
[----:B------:R-:W-:Y:S01]  /*0530*/  IMAD.X R4, RZ, RZ, R4, P3 ;  /* 0x000000ffff047224 */ /* 0x000fe200018e0604 */
[----:B0-----:R-:W-:Y:S02]  /*0540*/  LEA R2, P2, R13, R2, 0x2 ;  /* 0x000000020d027211 */ /* 0x001fe400078410ff */
[----:B------:R-:W-:-:S02]  /*0550*/  ISETP.NE.AND.EX P1, PT, R10, RZ, PT, P1 ;  /* 0x000000ff0a00720c */ /* 0x000fc40003f25310 */
[----:B------:R-:W-:Y:S02]  /*0560*/  LEA.HI.X R12, R13, R12, RZ, 0x2, P2 ;  /* 0x0000000c0d0c7211 */ /* 0x000fe400010f14ff */
[----:B--2---:R-:W-:-:S04]  /*0570*/  FSETP.GT.AND P4, PT, |R3|, R0, PT ;  /* 0x000000000300720b */ /* 0x004fc80003f84200 */
[----:B------:R-:W-:-:S05]  /*0580*/  FSEL R0, |R3|, R0, P4 ;  /* 0x0000000003007208 */ /* 0x000fca0002000200 */
[----:B------:R-:W-:Y:S05]  /*0590*/  @P1 BRA `(.L_x_7) ;  /* 0xfffffffc00cc1947 */ /* 0x000fea000383ffff */
.L_x_6:
[----:B------:R-:W-:Y:S05]  /*05a0*/  BSYNC.RECONVERGENT B1 ;  /* 0x0000000000017941 */ /* 0x000fea0003800200 */
.L_x_5:
[----:B------:R-:W-:Y:S05]  /*05b0*/  @!P0 BRA `(.L_x_1) ;  /* 0x00000000006c8947 */ /* 0x000fea0003800000 */
[----:B------:R-:W-:Y:S01]  /*05c0*/  IMAD.SHL.U32 R23, R13, 0x4, RZ ;  /* 0x000000040d177824 */ /* 0x000fe200078e00ff */
[----:B------:R-:W-:-:S07]  /*05d0*/  SHF.R.U32.HI R25, RZ, 0x1e, R13 ;  /* 0x0000001eff197819 */ /* 0x000fce000001160d */
.L_x_8:
[----:B------:R-:W-:-:S04]  /*05e0*/  LEA R12, P0, R5, UR12, 0x2 ;  /* 0x0000000c050c7c11 */ /* 0x000fc8000f8010ff */
[----:B------:R-:W-:Y:S02]  /*05f0*/  LEA.HI.X R13, R5, UR13, R4, 0x2, P0 ;  /* 0x0000000d050d7c11 */ /* 0x000fe400080f1404 */
[----:B------:R-:W-:-:S03]  /*0600*/  IADD3 R14, P0, PT, R23, R12, RZ ;  /* 0x0000000c170e7210 */ /* 0x000fc60007f1e0ff */
[----:B------:R-:W2:Y:S02]  /*0610*/  LDG.E R9, desc[UR8][R12.64] ;  /* 0x000000080c097981 */ /* 0x000ea4000c1e1900 */
[----:B------:R-:W-:Y:S01]  /*0620*/  IMAD.X R15, R25, 0x1, R13, P0 ;  /* 0x00000001190f7824 */ /* 0x000fe200000e060d */
[----:B------:R-:W-:-:S04]  /*0630*/  IADD3 R2, P0, PT, R23, R14, RZ ;  /* 0x0000000e17027210 */ /* 0x000fc80007f1e0ff */
[----:B------:R-:W3:Y:S01]  /*0640*/  LDG.E R19, desc[UR8][R14.64] ;  /* 0x000000080e137981 */ /* 0x000ee2000c1e1900 */
[----:B------:R-:W-:Y:S01]  /*0650*/  IMAD.X R3, R25, 0x1, R15, P0 ;  /* 0x0000000119037824 */ /* 0x000fe200000e060f */
[----:B------:R-:W-:-:S04]  /*0660*/  IADD3 R16, P0, PT, R23, R2, RZ ;  /* 0x0000000217107210 */ /* 0x000fc80007f1e0ff */
[----:B------:R-:W4:Y:S01]  /*0670*/  LDG.E R21, desc[UR8][R2.64] ;  /* 0x0000000802157981 */ /* 0x000f22000c1e1900 */
[----:B------:R-:W-:-:S06]  /*0680*/  IMAD.X R17, R25, 0x1, R3, P0 ;  /* 0x0000000119117824 */ /* 0x000fcc00000e0603 */
[----:B------:R-:W5:Y:S01]  /*0690*/  LDG.E R17, desc[UR8][R16.64] ;  /* 0x0000000810117981 */ /* 0x000f62000c1e1900 */
[----:B------:R-:W-:-:S05]  /*06a0*/  IADD3 R5, P1, PT, R23, R5, RZ ;  /* 0x0000000517057210 */ /* 0x000fca0007f3e0ff */
[----:B------:R-:W-:Y:S01]  /*06b0*/  IMAD.X R4, R25, 0x1, R4, P1 ;  /* 0x0000000119047824 */ /* 0x000fe200008e0604 */
[----:B--2---:R-:W-:-:S04]  /*06c0*/  FSETP.GT.AND P0, PT, |R9|, R0, PT ;  /* 0x000000000900720b */ /* 0x004fc80003f04200 */
[----:B------:R-:W-:-:S04]  /*06d0*/  FSEL R0, |R9|, R0, P0 ;  /* 0x0000000009007208 */ /* 0x000fc80000000200 */
[----:B---3--:R-:W-:-:S04]  /*06e0*/  FSETP.GT.AND P0, PT, |R19|, R0, PT ;  /* 0x000000001300720b */ /* 0x008fc80003f04200 */
[----:B------:R-:W-:-:S04]  /*06f0*/  FSEL R0, |R19|, R0, P0 ;  /* 0x0000000013007208 */ /* 0x000fc80000000200 */
[----:B----4-:R-:W-:-:S04]  /*0700*/  FSETP.GT.AND P0, PT, |R21|, R0, PT ;  /* 0x000000001500720b */ /* 0x010fc80003f04200 */
[----:B------:R-:W-:Y:S02]  /*0710*/  FSEL R0, |R21|, R0, P0 ;  /* 0x0000000015007208 */ /* 0x000fe40000000200 */
[----:B------:R-:W-:Y:S02]  /*0720*/  ISETP.GE.U32.AND P0, PT, R5, UR14, PT ;  /* 0x0000000e05007c0c */ /* 0x000fe4000bf06070 */
[CC--:B-----5:R-:W-:Y:S02]  /*0730*/  FSETP.GT.AND P1, PT, |R17|.reuse, R0.reuse, PT ;  /* 0x000000001100720b */ /* 0x0e0fe40003f24200 */
[----:B------:R-:W-:Y:S02]  /*0740*/  ISETP.GE.AND.EX P0, PT, R4, UR15, PT, P0 ;  /* 0x0000000f04007c0c */ /* 0x000fe4000bf06300 */
[----:B------:R-:W-:-:S11]  /*0750*/  FSEL R0, |R17|, R0, P1 ;  /* 0x0000000011007208 */ /* 0x000fd60000800200 */
[----:B------:R-:W-:Y:S05]  /*0760*/  @!P0 BRA `(.L_x_8) ;  /* 0xfffffffc009c8947 */ /* 0x000fea000383ffff */
.L_x_1:
[----:B------:R-:W-:Y:S05]  /*0770*/  BSYNC.RECONVERGENT B0 ;  /* 0x0000000000007941 */ /* 0x000fea0003800200 */
.L_x_0:
[----:B------:R-:W0:Y:S01]  /*0780*/  S2UR UR6, SR_CgaCtaId ;  /* 0x00000000000679c3 */ /* 0x000e220000008800 */
[----:B------:R-:W-:Y:S01]  /*0790*/  UMOV UR5, 0x400 ;  /* 0x0000040000057882 */ /* 0x000fe20000000000 */
[----:B------:R-:W-:Y:S01]  /*07a0*/  ISETP.GE.U32.AND P0, PT, R8, 0x2, PT ;  /* 0x000000020800780c */ /* 0x000fe20003f06070 */
[----:B0-----:R-:W-:-:S06]  /*07b0*/  ULEA UR5, UR6, UR5, 0x18 ;  /* 0x0000000506057291 */ /* 0x001fcc000f8ec0ff */
[----:B------:R-:W-:-:S05]  /*07c0*/  LEA R3, R11, UR5, 0x2 ;  /* 0x000000050b037c11 */ /* 0x000fca000f8e10ff */
[----:B------:R0:W-:Y:S01]  /*07d0*/  STS [R3], R0 ;  /* 0x0000000003007388 */ /* 0x0001e20000000800 */
[----:B------:R-:W-:Y:S06]  /*07e0*/  BAR.SYNC.DEFER_BLOCKING 0x0 ;  /* 0x0000000000007b1d */ /* 0x000fec0000010000 */
[----:B------:R-:W-:Y:S05]  /*07f0*/  @!P0 BRA `(.L_x_9) ;  /* 0x00000000003c8947 */ /* 0x000fea0003800000 */
[----:B------:R-:W-:-:S07]  /*0800*/  IMAD.MOV.U32 R2, RZ, RZ, R8 ;  /* 0x000000ffff027224 */ /* 0x000fce00078e0008 */
.L_x_12:
[--C-:B------:R-:W-:Y:S01]  /*0810*/  IMAD.MOV.U32 R9, RZ, RZ, R2.reuse ;  /* 0x000000ffff097224 */ /* 0x100fe200078e0002 */
[----:B------:R-:W-:Y:S01]  /*0820*/  SHF.R.U32.HI R2, RZ, 0x1, R2 ;  /* 0x00000001ff027819 */ /* 0x000fe20000011602 */
[----:B------:R-:W-:Y:S03]  /*0830*/  BSSY.RECONVERGENT B0, `(.L_x_10) ;  /* 0x0000008000007945 */ /* 0x000fe60003800200 */
[----:B------:R-:W-:-:S13]  /*0840*/  ISETP.GE.U32.AND P0, PT, R11, R2, PT ;  /* 0x000000020b00720c */ /* 0x000fda0003f06070 */
[----:B-1----:R-:W-:Y:S05]  /*0850*/  @P0 BRA `(.L_x_11) ;  /* 0x0000000000140947 */ /* 0x002fea0003800000 */
[----:B------:R-:W-:Y:S01]  /*0860*/  IMAD R4, R2, 0x4, R3 ;  /* 0x0000000402047824 */ /* 0x000fe200078e0203 */
[----:B------:R-:W-:Y:S05]  /*0870*/  LDS R5, [R3] ;  /* 0x0000000003057984 */ /* 0x000fea0000000800 */
[----:B------:R-:W1:Y:S02]  /*0880*/  LDS R4, [R4] ;  /* 0x0000000004047984 */ /* 0x000e640000000800 */
[----:B-1----:R-:W-:-:S13]  /*0890*/  FSETP.GT.AND P0, PT, R4, R5, PT ;  /* 0x000000050400720b */ /* 0x002fda0003f04000 */
[----:B------:R1:W-:Y:S02]  /*08a0*/  @P0 STS [R3], R4 ;  /* 0x0000000403000388 */ /* 0x0003e40000000800 */
.L_x_11:
[----:B------:R-:W-:Y:S05]  /*08b0*/  BSYNC.RECONVERGENT B0 ;  /* 0x0000000000007941 */ /* 0x000fea0003800200 */
.L_x_10:
[----:B------:R-:W-:Y:S01]  /*08c0*/  BAR.SYNC.DEFER_BLOCKING 0x0 ;  /* 0x0000000000007b1d */ /* 0x000fe20000010000 */
[----:B------:R-:W-:-:S13]  /*08d0*/  ISETP.GT.U32.AND P0, PT, R9, 0x3, PT ;  /* 0x000000030900780c */ /* 0x000fda0003f04070 */
[----:B------:R-:W-:Y:S05]  /*08e0*/  @P0 BRA `(.L_x_12) ;  /* 0xfffffffc00c80947 */ /* 0x000fea000383ffff */
.L_x_9:
[----:B------:R-:W-:Y:S01]  /*08f0*/  ISETP.NE.AND P0, PT, R11, RZ, PT ;  /* 0x000000ff0b00720c */ /* 0x000fe20003f05270 */
[----:B------:R-:W-:-:S12]  /*0900*/  BSSY.RECONVERGENT B0, `(.L_x_13) ;  /* 0x0000006000007945 */ /* 0x000fd80003800200 */
[----:B------:R-:W-:Y:S05]  /*0910*/  @P0 BRA `(.L_x_14) ;  /* 0x0000000000100947 */ /* 0x000fea0003800000 */
[----:B------:R-:W2:Y:S01]  /*0920*/  S2UR UR6, SR_CgaCtaId ;  /* 0x00000000000679c3 */ /* 0x000ea20000008800 */
[----:B------:R-:W-:Y:S02]  /*0930*/  UMOV UR5, 0x400 ;  /* 0x0000040000057882 */ /* 0x000fe40000000000 */
[----:B--2---:R-:W-:-:S09]  /*0940*/  ULEA UR5, UR6, UR5, 0x18 ;  /* 0x0000000506057291 */ /* 0x004fd2000f8ec0ff */
[----:B------:R2:W-:Y:S03]  /*0950*/  ATOMS.MAX.S32 RZ, [UR5], R0 ;  /* 0x00000000ffff798c */ /* 0x0005e60009000205 */
.L_x_14:
[----:B------:R-:W-:Y:S05]  /*0960*/  BSYNC.RECONVERGENT B0 ;  /* 0x0000000000007941 */ /* 0x000fea0003800200 */
.L_x_13:
[----:B------:R-:W3:Y:S08]  /*0970*/  S2UR UR6, SR_CgaCtaId ;  /* 0x00000000000679c3 */ /* 0x000ef00000008800 */
[----:B------:R-:W-:Y:S06]  /*0980*/  BAR.SYNC.DEFER_BLOCKING 0x0 ;  /* 0x0000000000007b1d */ /* 0x000fec0000010000 */
[----:B------:R-:W-:-:S02]  /*0990*/  UMOV UR5, 0x400 ;  /* 0x0000040000057882 */ /* 0x000fc40000000000 */
[----:B---3--:R-:W-:-:S09]  /*09a0*/  ULEA UR5, UR6, UR5, 0x18 ;  /* 0x0000000506057291 */ /* 0x008fd2000f8ec0ff */
[----:B-1----:R-:W1:Y:S02]  /*09b0*/  LDS R4, [UR5] ;  /* 0x00000005ff047984 */ /* 0x002e640008000800 */
[----:B-1----:R-:W-:-:S13]  /*09c0*/  FSETP.NEU.AND P0, PT, R4, RZ, PT ;  /* 0x000000ff0400720b */ /* 0x002fda0003f0d000 */
[----:B------:R-:W-:Y:S05]  /*09d0*/  @!P0 EXIT ;  /* 0x000000000000894d */ /* 0x000fea0003800000 */
[----:B------:R-:W1:Y:S01]  /*09e0*/  LDCU UR5, c[0x0][0x390] ;  /* 0x00007200ff0577ac */ /* 0x000e620008000800 */
[----:B0-----:R-:W2:Y:S01]  /*09f0*/  MUFU.RCP R3, R4 ;  /* 0x0000000400037308 */ /* 0x001ea20000001000 */
[----:B------:R-:W0:Y:S01]  /*0a00*/  LDCU.64 UR6, c[0x0][0x388] ;  /* 0x00007100ff0677ac */ /* 0x000e220008000a00 */
[----:B-1----:R-:W-:Y:S02]  /*0a10*/  IMAD.U32 R5, RZ, RZ, UR5 ;  /* 0x00000005ff057e24 */ /* 0x002fe4000f8e00ff */
[----:B--2---:R-:W-:-:S04]  /*0a20*/  FFMA R0, -R4, R3, 1 ;  /* 0x3f80000004007423 */ /* 0x004fc80000000103 */
[----:B------:R-:W1:Y:S01]  /*0a30*/  FCHK P1, R5, R4 ;  /* 0x0000000405007302 */ /* 0x000e620000020000 */
[----:B------:R-:W-:Y:S01]  /*0a40*/  FFMA R0, R3, R0, R3 ;  /* 0x0000000003007223 */ /* 0x000fe20000000003 */
[----:B0-----:R-:W-:-:S03]  /*0a50*/  ISETP.GE.U32.AND P0, PT, R6, UR6, PT ;  /* 0x0000000606007c0c */ /* 0x001fc6000bf06070 */
[----:B------:R-:W-:Y:S01]  /*0a60*/  FFMA R11, R0, UR5, RZ ;  /* 0x00000005000b7c23 */ /* 0x000fe200080000ff */
[----:B------:R-:W-:-:S03]  /*0a70*/  ISETP.GE.AND.EX P0, PT, R7, UR7, PT, P0 ;  /* 0x0000000707007c0c */ /* 0x000fc6000bf06300 */
[----:B------:R-:W-:-:S04]  /*0a80*/  FFMA R2, -R4, R11, UR5 ;  /* 0x0000000504027e23 */ /* 0x000fc8000800010b */
[----:B------:R-:W-:Y:S01]  /*0a90*/  FFMA R11, R0, R2, R11 ;  /* 0x00000002000b7223 */ /* 0x000fe2000000000b */
[----:B-1----:R-:W-:Y:S06]  /*0aa0*/  @!P1 BRA `(.L_x_15) ;  /* 0x00000000000c9947 */ /* 0x002fec0003800000 */
[----:B------:R-:W-:-:S07]  /*0ab0*/  MOV R2, 0xad0 ;  /* 0x00000ad000027802 */ /* 0x000fce0000000f00 */
[----:B------:R-:W-:Y:S05]  /*0ac0*/  CALL.REL.NOINC `($__internal_1_$__cuda_sm3x_div_rn_noftz_f32_slowpath) ;  /* 0x0000000800b87944 */ /* 0x000fea0003c00000 */
[----:B------:R-:W-:-:S07]  /*0ad0*/  IMAD.MOV.U32 R11, RZ, RZ, R0 ;  /* 0x000000ffff0b7224 */ /* 0x000fce00078e0000 */
.L_x_15:
[----:B------:R-:W-:Y:S05]  /*0ae0*/  @P0 EXIT ;  /* 0x000000000000094d */ /* 0x000fea0003800000 */
[----:B------:R-:W0:Y:S01]  /*0af0*/  LDCU UR5, c[0x0][0x370] ;  /* 0x00006e00ff0577ac */ /* 0x000e220008000800 */
[----:B------:R-:W-:Y:S01]  /*0b00*/  BSSY.RECONVERGENT B0, `(.L_x_16) ;  /* 0x0000028000007945 */ /* 0x000fe20003800200 */
[----:B------:R-:W1:Y:S01]  /*0b10*/  LDCU.64 UR6, c[0x0][0x388] ;  /* 0x00007100ff0677ac */ /* 0x000e620008000a00 */
[----:B0-----:R-:W-:-:S05]  /*0b20*/  IMAD R13, R8, UR5, RZ ;  /* 0x00000005080d7c24 */ /* 0x001fca000f8e02ff */
[----:B------:R-:W-:-:S04]  /*0b30*/  IADD3 R2, P0, PT, R13, R6, RZ ;  /* 0x000000060d027210 */ /* 0x000fc80007f1e0ff */
[C---:B-1----:R-:W-:Y:S01]  /*0b40*/  ISETP.GT.U32.AND P1, PT, R2.reuse, UR6, PT ;  /* 0x0000000602007c0c */ /* 0x042fe2000bf24070 */
[----:B------:R-:W-:Y:S01]  /*0b50*/  IMAD.X R5, RZ, RZ, R7, P0 ;  /* 0x000000ffff057224 */ /* 0x000fe200000e0607 */
[----:B------:R-:W-:-:S04]  /*0b60*/  ISETP.GE.U32.AND P0, PT, R2, UR6, PT ;  /* 0x0000000602007c0c */ /* 0x000fc8000bf06070 */
[C---:B------:R-:W-:Y:S02]  /*0b70*/  ISETP.GT.AND.EX P1, PT, R5.reuse, UR7, PT, P1 ;  /* 0x0000000705007c0c */ /* 0x040fe4000bf24310 */
[C---:B------:R-:W-:Y:S02]  /*0b80*/  ISETP.GE.AND.EX P0, PT, R5.reuse, UR7, PT, P0 ;  /* 0x0000000705007c0c */ /* 0x040fe4000bf06300 */
[----:B------:R-:W-:Y:S02]  /*0b90*/  SEL R3, R2, UR6, P1 ;  /* 0x0000000602037c07 */ /* 0x000fe40008800000 */
[----:B------:R-:W-:Y:S02]  /*0ba0*/  SEL R8, RZ, 0x1, P0 ;  /* 0x00000001ff087807 */ /* 0x000fe40000000000 */
        /* <DEDUP_REMOVED lines=25> */
.L_x_17:
[----:B------:R-:W-:-:S07]  /*0d40*/  MOV R0, 0xd60 ;  /* 0x00000d6000007802 */ /* 0x000fce0000000f00 */
[----:B------:R-:W-:Y:S05]  /*0d50*/  CALL.REL.NOINC `($__internal_0_$__cuda_sm20_div_u64) ;  /* 0x0000000000fc7944 */ /* 0x000fea0003c00000 */
[----:B------:R-:W-:Y:S02]  /*0d60*/  IMAD.MOV.U32 R2, RZ, RZ, R4 ;  /* 0x000000ffff027224 */ /* 0x000fe400078e0004 */
[----:B------:R-:W-:-:S07]  /*0d70*/  IMAD.MOV.U32 R3, RZ, RZ, R5 ;  /* 0x000000ffff037224 */ /* 0x000fce00078e0005 */
.L_x_18:
[----:B------:R-:W-:Y:S05]  /*0d80*/  BSYNC.RECONVERGENT B0 ;  /* 0x0000000000007941 */ /* 0x000fea0003800200 */
.L_x_16:
[----:B------:R-:W-:Y:S01]  /*0d90*/  IADD3 R4, P0, PT, R2, R8, RZ ;  /* 0x0000000802047210 */ /* 0x000fe20007f1e0ff */
[----:B------:R-:W-:Y:S03]  /*0da0*/  BSSY.RECONVERGENT B0, `(.L_x_19) ;  /* 0x000001c000007945 */ /* 0x000fe60003800200 */
[C---:B------:R-:W-:Y:S01]  /*0db0*/  LOP3.LUT R0, R4.reuse, 0x3, RZ, 0xc0, !PT ;  /* 0x0000000304007812 */ /* 0x040fe200078ec0ff */
[----:B------:R-:W-:Y:S01]  /*0dc0*/  IMAD.X R2, RZ, RZ, R3, P0 ;  /* 0x000000ffff027224 */ /* 0x000fe200000e0603 */
[----:B------:R-:W-:Y:S02]  /*0dd0*/  ISETP.GE.U32.AND P0, PT, R4, 0x3, PT ;  /* 0x000000030400780c */ /* 0x000fe40003f06070 */
[----:B------:R-:W-:Y:S02]  /*0de0*/  ISETP.NE.U32.AND P1, PT, R0, 0x3, PT ;  /* 0x000000030000780c */ /* 0x000fe40003f25070 */
[----:B------:R-:W-:-:S02]  /*0df0*/  ISETP.GE.U32.AND.EX P0, PT, R2, RZ, PT, P0 ;  /* 0x000000ff0200720c */ /* 0x000fc40003f06100 */
[----:B------:R-:W-:-:S13]  /*0e00*/  ISETP.NE.AND.EX P1, PT, RZ, RZ, PT, P1 ;  /* 0x000000ffff00720c */ /* 0x000fda0003f25310 */
[----:B------:R-:W-:Y:S05]  /*0e10*/  @!P1 BRA `(.L_x_20) ;  /* 0x0000000000509947 */ /* 0x000fea0003800000 */
[----:B------:R-:W0:Y:S01]  /*0e20*/  LDCU.64 UR4, c[0x0][0x380] ;  /* 0x00007000ff0477ac */ /* 0x000e220008000a00 */
[----:B------:R-:W-:Y:S02]  /*0e30*/  VIADD R4, R4, 0x1 ;  /* 0x0000000104047836 */ /* 0x000fe40000000000 */
[----:B------:R-:W-:-:S03]  /*0e40*/  IMAD.MOV.U32 R8, RZ, RZ, RZ ;  /* 0x000000ffff087224 */ /* 0x000fc600078e00ff */
[----:B------:R-:W-:Y:S02]  /*0e50*/  LOP3.LUT R4, R4, 0x3, RZ, 0xc0, !PT ;  /* 0x0000000304047812 */ /* 0x000fe400078ec0ff */
[----:B0-----:R-:W-:-:S04]  /*0e60*/  LEA R0, P1, R6, UR4, 0x2 ;  /* 0x0000000406007c11 */ /* 0x001fc8000f8210ff */
[----:B------:R-:W-:-:S09]  /*0e70*/  LEA.HI.X R9, R6, UR5, R7, 0x2, P1 ;  /* 0x0000000506097c11 */ /* 0x000fd200088f1407 */
.L_x_21:
[----:B0-----:R-:W-:Y:S02]  /*0e80*/  IMAD.MOV.U32 R2, RZ, RZ, R0 ;  /* 0x000000ffff027224 */ /* 0x001fe400078e0000 */
[----:B------:R-:W-:-:S05]  /*0e90*/  IMAD.MOV.U32 R3, RZ, RZ, R9 ;  /* 0x000000ffff037224 */ /* 0x000fca00078e0009 */
[----:B------:R-:W2:Y:S01]  /*0ea0*/  LDG.E R0, desc[UR8][R2.64] ;  /* 0x0000000802007981 */ /* 0x000ea2000c1e1900 */
[----:B------:R-:W-:Y:S02]  /*0eb0*/  IADD3 R4, P1, PT, R4, -0x1, RZ ;  /* 0xffffffff04047810 */ /* 0x000fe40007f3e0ff */
[----:B------:R-:W-:Y:S02]  /*0ec0*/  IADD3 R6, P2, PT, R13, R6, RZ ;  /* 0x000000060d067210 */ /* 0x000fe40007f5e0ff */
[----:B------:R-:W-:Y:S02]  /*0ed0*/  IADD3.X R8, PT, PT, R8, -0x1, RZ, P1, !PT ;  /* 0xffffffff08087810 */ /* 0x000fe40000ffe4ff */
[----:B------:R-:W-:Y:S01]  /*0ee0*/  ISETP.NE.U32.AND P1, PT, R4, RZ, PT ;  /* 0x000000ff0400720c */ /* 0x000fe20003f25070 */
[----:B------:R-:W-:-:S03]  /*0ef0*/  IMAD.X R7, RZ, RZ, R7, P2 ;  /* 0x000000ffff077224 */ /* 0x000fc600010e0607 */
[----:B------:R-:W-:Y:S01]  /*0f00*/  ISETP.NE.AND.EX P1, PT, R8, RZ, PT, P1 ;  /* 0x000000ff0800720c */ /* 0x000fe20003f25310 */
[----:B--2---:R-:W-:Y:S01]  /*0f10*/  FMUL R5, R0, R11 ;  /* 0x0000000b00057220 */ /* 0x004fe20000400000 */
[----:B------:R-:W-:-:S04]  /*0f20*/  LEA R0, P3, R13, R2, 0x2 ;  /* 0x000000020d007211 */ /* 0x000fc800078610ff */
[----:B------:R0:W-:Y:S01]  /*0f30*/  STG.E desc[UR8][R2.64], R5 ;  /* 0x0000000502007986 */ /* 0x0001e2000c101908 */
[----:B------:R-:W-:-:S06]  /*0f40*/  LEA.HI.X R9, R13, R3, RZ, 0x2, P3 ;  /* 0x000000030d097211 */ /* 0x000fcc00018f14ff */
[----:B------:R-:W-:Y:S05]  /*0f50*/  @P1 BRA `(.L_x_21) ;  /* 0xfffffffc00c81947 */ /* 0x000fea000383ffff */
.L_x_20:
[----:B------:R-:W-:Y:S05]  /*0f60*/  BSYNC.RECONVERGENT B0 ;  /* 0x0000000000007941 */ /* 0x000fea0003800200 */
.L_x_19:
[----:B------:R-:W-:Y:S05]  /*0f70*/  @!P0 EXIT ;  /* 0x000000000000894d */ /* 0x000fea0003800000 */
[----:B------:R-:W-:Y:S01]  /*0f80*/  IMAD.SHL.U32 R21, R13, 0x4, RZ ;  /* 0x000000040d157824 */ /* 0x000fe200078e00ff */
[----:B------:R-:W-:Y:S01]  /*0f90*/  SHF.R.U32.HI R23, RZ, 0x1e, R13 ;  /* 0x0000001eff177819 */ /* 0x000fe2000001160d */
[----:B------:R-:W1:Y:S06]  /*0fa0*/  LDCU.128 UR4, c[0x0][0x380] ;  /* 0x00007000ff0477ac */ /* 0x000e6c0008000c00 */
.L_x_22:
[----:B-1----:R-:W-:-:S04]  /*0fb0*/  LEA R4, P0, R6, UR4, 0x2 ;  /* 0x0000000406047c11 */ /* 0x002fc8000f8010ff */
[----:B0-2---:R-:W-:-:S05]  /*0fc0*/  LEA.HI.X R5, R6, UR5, R7, 0x2, P0 ;  /* 0x0000000506057c11 */ /* 0x005fca00080f1407 */
[----:B------:R-:W2:Y:S01]  /*0fd0*/  LDG.E R0, desc[UR8][R4.64] ;  /* 0x0000000804007981 */ /* 0x000ea2000c1e1900 */
[----:B------:R-:W-:-:S05]  /*0fe0*/  IADD3 R8, P0, PT, R21, R4, RZ ;  /* 0x0000000415087210 */ /* 0x000fca0007f1e0ff */
[----:B------:R-:W-:Y:S02]  /*0ff0*/  IMAD.X R9, R23, 0x1, R5, P0 ;  /* 0x0000000117097824 */ /* 0x000fe400000e0605 */
[----:B--2---:R-:W-:-:S05]  /*1000*/  FMUL R15, R0, R11 ;  /* 0x0000000b000f7220 */ /* 0x004fca0000400000 */
[----:B------:R0:W-:Y:S04]  /*1010*/  STG.E desc[UR8][R4.64], R15 ;  /* 0x0000000f04007986 */ /* 0x0001e8000c101908 */
[----:B------:R-:W2:Y:S01]  /*1020*/  LDG.E R0, desc[UR8][R8.64] ;  /* 0x0000000808007981 */ /* 0x000ea2000c1e1900 */
[----:B------:R-:W-:-:S05]  /*1030*/  IADD3 R12, P0, PT, R21, R8, RZ ;  /* 0x00000008150c7210 */ /* 0x000fca0007f1e0ff */
[----:B------:R-:W-:Y:S02]  /*1040*/  IMAD.X R13, R23, 0x1, R9, P0 ;  /* 0x00000001170d7824 */ /* 0x000fe400000e0609 */
[----:B--2---:R-:W-:-:S05]  /*1050*/  FMUL R17, R0, R11 ;  /* 0x0000000b00117220 */ /* 0x004fca0000400000 */
[----:B------:R2:W-:Y:S04]  /*1060*/  STG.E desc[UR8][R8.64], R17 ;  /* 0x0000001108007986 */ /* 0x0005e8000c101908 */
[----:B------:R-:W3:Y:S01]  /*1070*/  LDG.E R0, desc[UR8][R12.64] ;  /* 0x000000080c007981 */ /* 0x000ee2000c1e1900 */
[----:B------:R-:W-:-:S05]  /*1080*/  IADD3 R2, P0, PT, R21, R12, RZ ;  /* 0x0000000c15027210 */ /* 0x000fca0007f1e0ff */
[----:B------:R-:W-:Y:S02]  /*1090*/  IMAD.X R3, R23, 0x1, R13, P0 ;  /* 0x0000000117037824 */ /* 0x000fe400000e060d */
[----:B---3--:R-:W-:-:S05]  /*10a0*/  FMUL R19, R0, R11 ;  /* 0x0000000b00137220 */ /* 0x008fca0000400000 */
[----:B------:R2:W-:Y:S04]  /*10b0*/  STG.E desc[UR8][R12.64], R19 ;  /* 0x000000130c007986 */ /* 0x0005e8000c101908 */
[----:B------:R-:W0:Y:S01]  /*10c0*/  LDG.E R0, desc[UR8][R2.64] ;  /* 0x0000000802007981 */ /* 0x000e22000c1e1900 */
[----:B------:R-:W-:-:S05]  /*10d0*/  IADD3 R6, P0, PT, R21, R6, RZ ;  /* 0x0000000615067210 */ /* 0x000fca0007f1e0ff */
[----:B------:R-:W-:Y:S01]  /*10e0*/  IMAD.X R7, R23, 0x1, R7, P0 ;  /* 0x0000000117077824 */ /* 0x000fe200000e0607 */
[----:B------:R-:W-:-:S04]  /*10f0*/  ISETP.GE.U32.AND P0, PT, R6, UR6, PT ;  /* 0x0000000606007c0c */ /* 0x000fc8000bf06070 */
[----:B------:R-:W-:Y:S01]  /*1100*/  ISETP.GE.AND.EX P0, PT, R7, UR7, PT, P0 ;  /* 0x0000000707007c0c */ /* 0x000fe2000bf06300 */
[----:B0-----:R-:W-:-:S05]  /*1110*/  FMUL R5, R0, R11 ;  /* 0x0000000b00057220 */ /* 0x001fca0000400000 */
[----:B------:R2:W-:Y:S07]  /*1120*/  STG.E desc[UR8][R2.64], R5 ;  /* 0x0000000502007986 */ /* 0x0005ee000c101908 */
[----:B------:R-:W-:Y:S05]  /*1130*/  @!P0 BRA `(.L_x_22) ;  /* 0xfffffffc009c8947 */ /* 0x000fea000383ffff */
[----:B------:R-:W-:Y:S05]  /*1140*/  EXIT ;  /* 0x000000000000794d */ /* 0x000fea0003800000 */
        .weak           $__internal_0_$__cuda_sm20_div_u64
        .type           $__internal_0_$__cuda_sm20_div_u64,@function
        .size           $__internal_0_$__cuda_sm20_div_u64,($__internal_1_$__cuda_sm3x_div_rn_noftz_f32_slowpath - $__internal_0_$__cuda_sm20_div_u64)
$__internal_0_$__cuda_sm20_div_u64:
[----:B------:R-:W-:Y:S02]  /*1150*/  IMAD.MOV.U32 R14, RZ, RZ, R13 ;  /* 0x000000ffff0e7224 */ /* 0x000fe400078e000d */
[----:B------:R-:W-:-:S04]  /*1160*/  IMAD.U32 R15, RZ, RZ, UR4 ;  /* 0x00000004ff0f7e24 */ /* 0x000fc8000f8e00ff */
[----:B------:R-:W0:Y:S08]  /*1170*/  I2F.U64.RP R14, R14 ;  /* 0x0000000e000e7312 */ /* 0x000e300000309000 */
[----:B0-----:R-:W0:Y:S02]  /*1180*/  MUFU.RCP R2, R14 ;  /* 0x0000000e00027308 */ /* 0x001e240000001000 */
[----:B0-----:R-:W-:-:S06]  /*1190*/  VIADD R2, R2, 0x1ffffffe ;  /* 0x1ffffffe02027836 */ /* 0x001fcc0000000000 */
[----:B------:R-:W0:Y:S02]  /*11a0*/  F2I.U64.TRUNC R2, R2 ;  /* 0x0000000200027311 */ /* 0x000e24000020d800 */
[----:B0-----:R-:W-:-:S04]  /*11b0*/  IMAD.WIDE.U32 R4, R2, R13, RZ ;  /* 0x0000000d02047225 */ /* 0x001fc800078e00ff */
[----:B------:R-:W-:Y:S01]  /*11c0*/  IMAD R5, R2, UR4, R5 ;  /* 0x0000000402057c24 */ /* 0x000fe2000f8e0205 */
[----:B------:R-:W-:-:S03]  /*11d0*/  IADD3 R17, P0, PT, RZ, -R4, RZ ;  /* 0x80000004ff117210 */ /* 0x000fc60007f1e0ff */
[----:B------:R-:W-:Y:S02]  /*11e0*/  IMAD R5, R3, R13, R5 ;  /* 0x0000000d03057224 */ /* 0x000fe400078e0205 */
[----:B------:R-:W-:-:S04]  /*11f0*/  IMAD.HI.U32 R4, R2, R17, RZ ;  /* 0x0000001102047227 */ /* 0x000fc800078e00ff */
[----:B------:R-:W-:Y:S02]  /*1200*/  IMAD.X R19, RZ, RZ, ~R5, P0 ;  /* 0x000000ffff137224 */ /* 0x000fe400000e0e05 */
[----:B------:R-:W-:Y:S02]  /*1210*/  IMAD.MOV.U32 R5, RZ, RZ, R2 ;  /* 0x000000ffff057224 */ /* 0x000fe400078e0002 */
[-C--:B------:R-:W-:Y:S02]  /*1220*/  IMAD R15, R3, R19.reuse, RZ ;  /* 0x00000013030f7224 */ /* 0x080fe400078e02ff */
[----:B------:R-:W-:-:S04]  /*1230*/  IMAD.WIDE.U32 R4, P0, R2, R19, R4 ;  /* 0x0000001302047225 */ /* 0x000fc80007800004 */
[----:B------:R-:W-:-:S04]  /*1240*/  IMAD.HI.U32 R19, R3, R19, RZ ;  /* 0x0000001303137227 */ /* 0x000fc800078e00ff */
[----:B------:R-:W-:-:S05]  /*1250*/  IMAD.HI.U32 R4, P1, R3, R17, R4 ;  /* 0x0000001103047227 */ /* 0x000fca0007820004 */
[----:B------:R-:W-:Y:S01]  /*1260*/  IADD3 R5, P2, PT, R15, R4, RZ ;  /* 0x000000040f057210 */ /* 0x000fe20007f5e0ff */
[----:B------:R-:W-:-:S04]  /*1270*/  IMAD.X R4, R19, 0x1, R3, P0 ;  /* 0x0000000113047824 */ /* 0x000fc800000e0603 */
[----:B------:R-:W-:Y:S01]  /*1280*/  IMAD.WIDE.U32 R2, R5, R13, RZ ;  /* 0x0000000d05027225 */ /* 0x000fe200078e00ff */
[----:B------:R-:W-:-:S03]  /*1290*/  IADD3.X R14, PT, PT, RZ, RZ, R4, P2, P1 ;  /* 0x000000ffff0e7210 */ /* 0x000fc600017e2404 */
[----:B------:R-:W-:Y:S01]  /*12a0*/  IMAD R3, R5, UR4, R3 ;  /* 0x0000000405037c24 */ /* 0x000fe2000f8e0203 */
[----:B------:R-:W-:-:S03]  /*12b0*/  IADD3 R15, P0, PT, RZ, -R2, RZ ;  /* 0x80000002ff0f7210 */ /* 0x000fc60007f1e0ff */
[----:B------:R-:W-:Y:S02]  /*12c0*/  IMAD R3, R14, R13, R3 ;  /* 0x0000000d0e037224 */ /* 0x000fe400078e0203 */
[----:B------:R-:W-:-:S04]  /*12d0*/  IMAD.HI.U32 R4, R5, R15, RZ ;  /* 0x0000000f05047227 */ /* 0x000fc800078e00ff */
[----:B------:R-:W-:-:S04]  /*12e0*/  IMAD.X R3, RZ, RZ, ~R3, P0 ;  /* 0x000000ffff037224 */ /* 0x000fc800000e0e03 */
[----:B------:R-:W-:-:S04]  /*12f0*/  IMAD.WIDE.U32 R4, P0, R5, R3, R4 ;  /* 0x0000000305047225 */ /* 0x000fc80007800004 */
[C---:B------:R-:W-:Y:S02]  /*1300*/  IMAD R2, R14.reuse, R3, RZ ;  /* 0x000000030e027224 */ /* 0x040fe400078e02ff */
[----:B------:R-:W-:-:S04]  /*1310*/  IMAD.HI.U32 R5, P1, R14, R15, R4 ;  /* 0x0000000f0e057227 */ /* 0x000fc80007820004 */
[----:B------:R-:W-:Y:S01]  /*1320*/  IMAD.HI.U32 R3, R14, R3, RZ ;  /* 0x000000030e037227 */ /* 0x000fe200078e00ff */
[----:B------:R-:W-:-:S03]  /*1330*/  IADD3 R5, P2, PT, R2, R5, RZ ;  /* 0x0000000502057210 */ /* 0x000fc60007f5e0ff */
[----:B------:R-:W-:Y:S02]  /*1340*/  IMAD.X R14, R3, 0x1, R14, P0 ;  /* 0x00000001030e7824 */ /* 0x000fe400000e060e */
[----:B------:R-:W-:-:S03]  /*1350*/  IMAD.HI.U32 R2, R5, R9, RZ ;  /* 0x0000000905027227 */ /* 0x000fc600078e00ff */
[----:B------:R-:W-:Y:S01]  /*1360*/  IADD3.X R15, PT, PT, RZ, RZ, R14, P2, P1 ;  /* 0x000000ffff0f7210 */ /* 0x000fe200017e240e */
[----:B------:R-:W-:Y:S02]  /*1370*/  IMAD.MOV.U32 R3, RZ, RZ, RZ ;  /* 0x000000ffff037224 */ /* 0x000fe400078e00ff */
[----:B------:R-:W-:-:S04]  /*1380*/  IMAD.WIDE.U32 R2, R5, R10, R2 ;  /* 0x0000000a05027225 */ /* 0x000fc800078e0002 */
[C---:B------:R-:W-:Y:S02]  /*1390*/  IMAD R5, R15.reuse, R10, RZ ;  /* 0x0000000a0f057224 */ /* 0x040fe400078e02ff */
[----:B------:R-:W-:-:S04]  /*13a0*/  IMAD.HI.U32 R2, P0, R15, R9, R2 ;  /* 0x000000090f027227 */ /* 0x000fc80007800002 */
[----:B------:R-:W-:Y:S01]  /*13b0*/  IMAD.HI.U32 R4, R15, R10, RZ ;  /* 0x0000000a0f047227 */ /* 0x000fe200078e00ff */
[----:B------:R-:W-:-:S03]  /*13c0*/  IADD3 R5, P1, PT, R5, R2, RZ ;  /* 0x0000000205057210 */ /* 0x000fc60007f3e0ff */
[----:B------:R-:W-:Y:S02]  /*13d0*/  IMAD.X R4, RZ, RZ, R4, P0 ;  /* 0x000000ffff047224 */ /* 0x000fe400000e0604 */
[----:B------:R-:W-:-:S04]  /*13e0*/  IMAD.WIDE.U32 R2, R5, R13, RZ ;  /* 0x0000000d05027225 */ /* 0x000fc800078e00ff */
[----:B------:R-:W-:Y:S01]  /*13f0*/  IMAD.X R4, RZ, RZ, R4, P1 ;  /* 0x000000ffff047224 */ /* 0x000fe200008e0604 */
[----:B------:R-:W-:Y:S01]  /*1400*/  IADD3 R16, P1, PT, -R2, R9, RZ ;  /* 0x0000000902107210 */ /* 0x000fe20007f3e1ff */
[C---:B------:R-:W-:Y:S01]  /*1410*/  IMAD R3, R5.reuse, UR4, R3 ;  /* 0x0000000405037c24 */ /* 0x040fe2000f8e0203 */
[----:B------:R-:W-:Y:S02]  /*1420*/  IADD3 R2, P2, PT, R5, 0x1, RZ ;  /* 0x0000000105027810 */ /* 0x000fe40007f5e0ff */
[-C--:B------:R-:W-:Y:S01]  /*1430*/  ISETP.GE.U32.AND P0, PT, R16, R13.reuse, PT ;  /* 0x0000000d1000720c */ /* 0x080fe20003f06070 */
[----:B------:R-:W-:Y:S02]  /*1440*/  IMAD R3, R4, R13, R3 ;  /* 0x0000000d04037224 */ /* 0x000fe400078e0203 */
[----:B------:R-:W-:Y:S02]  /*1450*/  IMAD.X R9, RZ, RZ, R4, P2 ;  /* 0x000000ffff097224 */ /* 0x000fe400010e0604 */
[----:B------:R-:W-:Y:S01]  /*1460*/  IMAD.X R15, R10, 0x1, ~R3, P1 ;  /* 0x000000010a0f7824 */ /* 0x000fe200008e0e03 */
[----:B------:R-:W-:-:S04]  /*1470*/  IADD3 R10, P1, PT, -R13, R16, RZ ;  /* 0x000000100d0a7210 */ /* 0x000fc80007f3e1ff */
[C---:B------:R-:W-:Y:S02]  /*1480*/  ISETP.GE.U32.AND.EX P0, PT, R15.reuse, UR4, PT, P0 ;  /* 0x000000040f007c0c */ /* 0x040fe4000bf06100 */
[----:B------:R-:W-:Y:S02]  /*1490*/  IADD3.X R14, PT, PT, R15, ~UR4, RZ, P1, !PT ;  /* 0x800000040f0e7c10 */ /* 0x000fe40008ffe4ff */
[----:B------:R-:W-:Y:S02]  /*14a0*/  SEL R10, R10, R16, P0 ;  /* 0x000000100a0a7207 */ /* 0x000fe40000000000 */
[----:B------:R-:W-:Y:S02]  /*14b0*/  SEL R3, R2, R5, P0 ;  /* 0x0000000502037207 */ /* 0x000fe40000000000 */
[----:B------:R-:W-:Y:S02]  /*14c0*/  SEL R5, R14, R15, P0 ;  /* 0x0000000f0e057207 */ /* 0x000fe40000000000 */
[----:B------:R-:W-:-:S02]  /*14d0*/  SEL R2, R9, R4, P0 ;  /* 0x0000000409027207 */ /* 0x000fc40000000000 */
[----:B------:R-:W-:Y:S02]  /*14e0*/  ISETP.GE.U32.AND P0, PT, R10, R13, PT ;  /* 0x0000000d0a00720c */ /* 0x000fe40003f06070 */
[----:B------:R-:W-:Y:S02]  /*14f0*/  IADD3 R4, P2, PT, R3, 0x1, RZ ;  /* 0x0000000103047810 */ /* 0x000fe40007f5e0ff */
[----:B------:R-:W-:Y:S02]  /*1500*/  ISETP.GE.U32.AND.EX P0, PT, R5, UR4, PT, P0 ;  /* 0x0000000405007c0c */ /* 0x000fe4000bf06100 */
[----:B------:R-:W-:Y:S01]  /*1510*/  ISETP.NE.U32.AND P1, PT, R13, RZ, PT ;  /* 0x000000ff0d00720c */ /* 0x000fe20003f25070 */
[----:B------:R-:W-:Y:S01]  /*1520*/  IMAD.X R5, RZ, RZ, R2, P2 ;  /* 0x000000ffff057224 */ /* 0x000fe200010e0602 */
[----:B------:R-:W-:Y:S01]  /*1530*/  SEL R4, R4, R3, P0 ;  /* 0x0000000304047207 */ /* 0x000fe20000000000 */
[----:B------:R-:W-:Y:S01]  /*1540*/  IMAD.MOV.U32 R3, RZ, RZ, 0x0 ;  /* 0x00000000ff037424 */ /* 0x000fe200078e00ff */
[----:B------:R-:W-:-:S02]  /*1550*/  ISETP.NE.AND.EX P1, PT, RZ, UR4, PT, P1 ;  /* 0x00000004ff007c0c */ /* 0x000fc4000bf25310 */
[----:B------:R-:W-:Y:S01]  /*1560*/  SEL R5, R5, R2, P0 ;  /* 0x0000000205057207 */ /* 0x000fe20000000000 */
[----:B------:R-:W-:Y:S01]  /*1570*/  IMAD.MOV.U32 R2, RZ, RZ, R0 ;  /* 0x000000ffff027224 */ /* 0x000fe200078e0000 */
[----:B------:R-:W-:Y:S02]  /*1580*/  SEL R4, R4, 0xffffffff, P1 ;  /* 0xffffffff04047807 */ /* 0x000fe40000800000 */
[----:B------:R-:W-:Y:S01]  /*1590*/  SEL R5, R5, 0xffffffff, P1 ;  /* 0xffffffff05057807 */ /* 0x000fe20000800000 */
[----:B------:R-:W-:Y:S06]  /*15a0*/  RET.REL.NODEC R2 `(normalize01) ;  /* 0xffffffe802947950 */ /* 0x000fec0003c3ffff */
        .weak           $__internal_1_$__cuda_sm3x_div_rn_noftz_f32_slowpath
        .type           $__internal_1_$__cuda_sm3x_div_rn_noftz_f32_slowpath,@function
        .size           $__internal_1_$__cuda_sm3x_div_rn_noftz_f32_slowpath,(.L_x_33 - $__internal_1_$__cuda_sm3x_div_rn_noftz_f32_slowpath)
$__internal_1_$__cuda_sm3x_div_rn_noftz_f32_slowpath:
[----:B------:R-:W0:Y:S01]  /*15b0*/  LDC R3, c[0x0][0x390] ;  /* 0x0000e400ff037b82 */ /* 0x000e220000000800 */
[----:B------:R-:W-:-:S04]  /*15c0*/  SHF.R.U32.HI R0, RZ, 0x17, R4 ;  /* 0x00000017ff007819 */ /* 0x000fc80000011604 */
[----:B------:R-:W-:-:S03]  /*15d0*/  LOP3.LUT R9, R0, 0xff, RZ, 0xc0, !PT ;  /* 0x000000ff00097812 */ /* 0x000fc600078ec0ff */
[----:B------:R-:W1:Y:S02]  /*15e0*/  LDC R10, c[0x0][0x390] ;  /* 0x0000e400ff0a7b82 */ /* 0x000e640000000800 */
[----:B------:R-:W-:-:S05]  /*15f0*/  VIADD R13, R9, 0xffffffff ;  /* 0xffffffff090d7836 */ /* 0x000fca0000000000 */
[----:B------:R-:W-:Y:S02]  /*1600*/  ISETP.GT.U32.AND P1, PT, R13, 0xfd, PT ;  /* 0x000000fd0d00780c */ /* 0x000fe40003f24070 */
[----:B0-----:R-:W-:-:S04]  /*1610*/  SHF.R.U32.HI R0, RZ, 0x17, R3 ;  /* 0x00000017ff007819 */ /* 0x001fc80000011603 */
[----:B------:R-:W-:-:S05]  /*1620*/  LOP3.LUT R5, R0, 0xff, RZ, 0xc0, !PT ;  /* 0x000000ff00057812 */ /* 0x000fca00078ec0ff */
[----:B------:R-:W-:-:S05]  /*1630*/  VIADD R12, R5, 0xffffffff ;  /* 0xffffffff050c7836 */ /* 0x000fca0000000000 */
[----:B------:R-:W-:-:S13]  /*1640*/  ISETP.GT.U32.OR P1, PT, R12, 0xfd, P1 ;  /* 0x000000fd0c00780c */ /* 0x000fda0000f24470 */
[----:B------:R-:W-:Y:S01]  /*1650*/  @!P1 IMAD.MOV.U32 R11, RZ, RZ, RZ ;  /* 0x000000ffff0b9224 */ /* 0x000fe200078e00ff */
[----:B-1----:R-:W-:Y:S06]  /*1660*/  @!P1 BRA `(.L_x_23) ;  /* 0x0000000000609947 */ /* 0x002fec0003800000 */
[----:B------:R-:W-:Y:S01]  /*1670*/  FSETP.GTU.FTZ.AND P1, PT, |R3|, +INF , PT ;  /* 0x7f8000000300780b */ /* 0x000fe20003f3c200 */
[----:B------:R-:W-:Y:S01]  /*1680*/  IMAD.MOV.U32 R0, RZ, RZ, R4 ;  /* 0x000000ffff007224 */ /* 0x000fe200078e0004 */
[----:B------:R-:W-:-:S04]  /*1690*/  FSETP.GTU.FTZ.AND P2, PT, |R4|, +INF , PT ;  /* 0x7f8000000400780b */ /* 0x000fc80003f5c200 */
[----:B------:R-:W-:-:S13]  /*16a0*/  PLOP3.LUT P1, PT, P1, P2, PT, 0xf8, 0x8f ;  /* 0x00000000008f781c */ /* 0x000fda0000f25f70 */
[----:B------:R-:W-:Y:S05]  /*16b0*/  @P1 BRA `(.L_x_24) ;  /* 0x0000000400441947 */ /* 0x000fea0003800000 */
[----:B------:R-:W-:-:S13]  /*16c0*/  LOP3.LUT P1, RZ, R4, 0x7fffffff, R10, 0xc8, !PT ;  /* 0x7fffffff04ff7812 */ /* 0x000fda000782c80a */
[----:B------:R-:W-:Y:S05]  /*16d0*/  @!P1 BRA `(.L_x_25) ;  /* 0x0000000400349947 */ /* 0x000fea0003800000 */
[C---:B------:R-:W-:Y:S02]  /*16e0*/  FSETP.NEU.FTZ.AND P3, PT, |R3|.reuse, +INF , PT ;  /* 0x7f8000000300780b */ /* 0x040fe40003f7d200 */
[----:B------:R-:W-:Y:S02]  /*16f0*/  FSETP.NEU.FTZ.AND P2, PT, |R0|, +INF , PT ;  /* 0x7f8000000000780b */ /* 0x000fe40003f5d200 */
[----:B------:R-:W-:-:S11]  /*1700*/  FSETP.NEU.FTZ.AND P1, PT, |R3|, +INF , PT ;  /* 0x7f8000000300780b */ /* 0x000fd60003f3d200 */
[----:B------:R-:W-:Y:S05]  /*1710*/  @!P2 BRA !P3, `(.L_x_25) ;  /* 0x000000040024a947 */ /* 0x000fea0005800000 */
[----:B------:R-:W-:-:S04]  /*1720*/  LOP3.LUT P3, RZ, R10, 0x7fffffff, RZ, 0xc0, !PT ;  /* 0x7fffffff0aff7812 */ /* 0x000fc8000786c0ff */
[----:B------:R-:W-:-:S13]  /*1730*/  PLOP3.LUT P2, PT, P2, P3, PT, 0x2f, 0xf2 ;  /* 0x0000000000f2781c */ /* 0x000fda0001746577 */
[----:B------:R-:W-:Y:S05]  /*1740*/  @P2 BRA `(.L_x_26) ;  /* 0x0000000400102947 */ /* 0x000fea0003800000 */
[----:B------:R-:W-:-:S04]  /*1750*/  LOP3.LUT P2, RZ, R4, 0x7fffffff, RZ, 0xc0, !PT ;  /* 0x7fffffff04ff7812 */ /* 0x000fc8000784c0ff */
[----:B------:R-:W-:-:S13]  /*1760*/  PLOP3.LUT P1, PT, P1, P2, PT, 0x2f, 0xf2 ;  /* 0x0000000000f2781c */ /* 0x000fda0000f24577 */
[----:B------:R-:W-:Y:S05]  /*1770*/  @P1 BRA `(.L_x_27) ;  /* 0x0000000000f81947 */ /* 0x000fea0003800000 */
[----:B------:R-:W-:Y:S02]  /*1780*/  ISETP.GE.AND P1, PT, R12, RZ, PT ;  /* 0x000000ff0c00720c */ /* 0x000fe40003f26270 */
[----:B------:R-:W-:-:S11]  /*1790*/  ISETP.GE.AND P2, PT, R13, RZ, PT ;  /* 0x000000ff0d00720c */ /* 0x000fd60003f46270 */
[----:B------:R-:W-:Y:S02]  /*17a0*/  @P1 IMAD.MOV.U32 R11, RZ, RZ, RZ ;  /* 0x000000ffff0b1224 */ /* 0x000fe400078e00ff */
[----:B------:R-:W-:Y:S01]  /*17b0*/  @!P1 FFMA R10, R3, 1.84467440737095516160e+19, RZ ;  /* 0x5f800000030a9823 */ /* 0x000fe200000000ff */
[----:B------:R-:W-:Y:S02]  /*17c0*/  @!P1 IMAD.MOV.U32 R11, RZ, RZ, -0x40 ;  /* 0xffffffc0ff0b9424 */ /* 0x000fe400078e00ff */
[----:B------:R-:W-:Y:S02]  /*17d0*/  @!P2 FFMA R4, R0, 1.84467440737095516160e+19, RZ ;  /* 0x5f8000000004a823 */ /* 0x000fe400000000ff */
[----:B------:R-:W-:-:S07]  /*17e0*/  @!P2 VIADD R11, R11, 0x40 ;  /* 0x000000400b0ba836 */ /* 0x000fce0000000000 */
.L_x_23:
[----:B------:R-:W-:Y:S01]  /*17f0*/  LEA R3, R9, 0xc0800000, 0x17 ;  /* 0xc080000009037811 */ /* 0x000fe200078eb8ff */
[----:B------:R-:W-:-:S04]  /*1800*/  VIADD R5, R5, 0xffffff81 ;  /* 0xffffff8105057836 */ /* 0x000fc80000000000 */
[----:B------:R-:W-:Y:S02]  /*1810*/  IMAD.IADD R3, R4, 0x1, -R3 ;  /* 0x0000000104037824 */ /* 0x000fe400078e0a03 */
[----:B------:R-:W-:Y:S02]  /*1820*/  IMAD R0, R5, -0x800000, R10 ;  /* 0xff80000005007824 */ /* 0x000fe400078e020a */
[----:B------:R-:W0:Y:S01]  /*1830*/  MUFU.RCP R4, R3 ;  /* 0x0000000300047308 */ /* 0x000e220000001000 */
[----:B------:R-:W-:-:S04]  /*1840*/  FADD.FTZ R13, -R3, -RZ ;  /* 0x800000ff030d7221 */ /* 0x000fc80000010100 */
[----:B0-----:R-:W-:-:S04]  /*1850*/  FFMA R15, R4, R13, 1 ;  /* 0x3f800000040f7423 */ /* 0x001fc8000000000d */
[----:B------:R-:W-:-:S04]  /*1860*/  FFMA R17, R4, R15, R4 ;  /* 0x0000000f04117223 */ /* 0x000fc80000000004 */
[----:B------:R-:W-:-:S04]  /*1870*/  FFMA R4, R0, R17, RZ ;  /* 0x0000001100047223 */ /* 0x000fc800000000ff */
[----:B------:R-:W-:-:S04]  /*1880*/  FFMA R15, R13, R4, R0 ;  /* 0x000000040d0f7223 */ /* 0x000fc80000000000 */
[----:B------:R-:W-:Y:S01]  /*1890*/  FFMA R10, R17, R15, R4 ;  /* 0x0000000f110a7223 */ /* 0x000fe20000000004 */
[----:B------:R-:W-:-:S03]  /*18a0*/  IADD3 R4, PT, PT, R5, 0x7f, -R9 ;  /* 0x0000007f05047810 */ /* 0x000fc60007ffe809 */
[----:B------:R-:W-:Y:S02]  /*18b0*/  FFMA R13, R13, R10, R0 ;  /* 0x0000000a0d0d7223 */ /* 0x000fe40000000000 */
[----:B------:R-:W-:Y:S02]  /*18c0*/  IMAD.IADD R4, R4, 0x1, R11 ;  /* 0x0000000104047824 */ /* 0x000fe400078e020b */
[----:B------:R-:W-:-:S05]  /*18d0*/  FFMA R0, R17, R13, R10 ;  /* 0x0000000d11007223 */ /* 0x000fca000000000a */
[----:B------:R-:W-:-:S04]  /*18e0*/  SHF.R.U32.HI R3, RZ, 0x17, R0 ;  /* 0x00000017ff037819 */ /* 0x000fc80000011600 */
[----:B------:R-:W-:-:S05]  /*18f0*/  LOP3.LUT R3, R3, 0xff, RZ, 0xc0, !PT ;  /* 0x000000ff03037812 */ /* 0x000fca00078ec0ff */
[----:B------:R-:W-:-:S04]  /*1900*/  IMAD.IADD R9, R3, 0x1, R4 ;  /* 0x0000000103097824 */ /* 0x000fc800078e0204 */
[----:B------:R-:W-:-:S05]  /*1910*/  VIADD R3, R9, 0xffffffff ;  /* 0xffffffff09037836 */ /* 0x000fca0000000000 */
[----:B------:R-:W-:-:S13]  /*1920*/  ISETP.GE.U32.AND P1, PT, R3, 0xfe, PT ;  /* 0x000000fe0300780c */ /* 0x000fda0003f26070 */
[----:B------:R-:W-:Y:S05]  /*1930*/  @!P1 BRA `(.L_x_28) ;  /* 0x0000000000809947 */ /* 0x000fea0003800000 */
[----:B------:R-:W-:-:S13]  /*1940*/  ISETP.GT.AND P1, PT, R9, 0xfe, PT ;  /* 0x000000fe0900780c */ /* 0x000fda0003f24270 */
[----:B------:R-:W-:Y:S05]  /*1950*/  @P1 BRA `(.L_x_29) ;  /* 0x00000000006c1947 */ /* 0x000fea0003800000 */
[----:B------:R-:W-:-:S13]  /*1960*/  ISETP.GE.AND P1, PT, R9, 0x1, PT ;  /* 0x000000010900780c */ /* 0x000fda0003f26270 */
[----:B------:R-:W-:Y:S05]  /*1970*/  @P1 BRA `(.L_x_30) ;  /* 0x0000000000981947 */ /* 0x000fea0003800000 */
[----:B------:R-:W-:Y:S02]  /*1980*/  ISETP.GE.AND P1, PT, R9, -0x18, PT ;  /* 0xffffffe80900780c */ /* 0x000fe40003f26270 */
[----:B------:R-:W-:-:S11]  /*1990*/  LOP3.LUT R0, R0, 0x80000000, RZ, 0xc0, !PT ;  /* 0x8000000000007812 */ /* 0x000fd600078ec0ff */
[----:B------:R-:W-:Y:S05]  /*19a0*/  @!P1 BRA `(.L_x_30) ;  /* 0x00000000008c9947 */ /* 0x000fea0003800000 */
[CCC-:B------:R-:W-:Y:S01]  /*19b0*/  FFMA.RZ R3, R17.reuse, R13.reuse, R10.reuse ;  /* 0x0000000d11037223 */ /* 0x1c0fe2000000c00a */
[-CC-:B------:R-:W-:Y:S01]  /*19c0*/  FFMA.RM R4, R17, R13.reuse, R10.reuse ;  /* 0x0000000d11047223 */ /* 0x180fe2000000400a */
[C---:B------:R-:W-:Y:S02]  /*19d0*/  ISETP.NE.AND P3, PT, R9.reuse, RZ, PT ;  /* 0x000000ff0900720c */ /* 0x040fe40003f65270 */
[----:B------:R-:W-:Y:S02]  /*19e0*/  ISETP.NE.AND P2, PT, R9, RZ, PT ;  /* 0x000000ff0900720c */ /* 0x000fe40003f45270 */
[----:B------:R-:W-:Y:S01]  /*19f0*/  LOP3.LUT R5, R3, 0x7fffff, RZ, 0xc0, !PT ;  /* 0x007fffff03057812 */ /* 0x000fe200078ec0ff */
[----:B------:R-:W-:Y:S01]  /*1a00*/  FFMA.RP R3, R17, R13, R10 ;  /* 0x0000000d11037223 */ /* 0x000fe2000000800a */
[----:B------:R-:W-:Y:S02]  /*1a10*/  VIADD R10, R9, 0x20 ;  /* 0x00000020090a7836 */ /* 0x000fe40000000000 */
[----:B------:R-:W-:Y:S01]  /*1a20*/  LOP3.LUT R5, R5, 0x800000, RZ, 0xfc, !PT ;  /* 0x0080000005057812 */ /* 0x000fe200078efcff */
[----:B------:R-:W-:Y:S01]  /*1a30*/  IMAD.MOV R9, RZ, RZ, -R9 ;  /* 0x000000ffff097224 */ /* 0x000fe200078e0a09 */
[----:B------:R-:W-:-:S02]  /*1a40*/  FSETP.NEU.FTZ.AND P1, PT, R3, R4, PT ;  /* 0x000000040300720b */ /* 0x000fc40003f3d000 */
[----:B------:R-:W-:Y:S02]  /*1a50*/  SHF.L.U32 R10, R5, R10, RZ ;  /* 0x0000000a050a7219 */ /* 0x000fe400000006ff */
[----:B------:R-:W-:Y:S02]  /*1a60*/  SEL R4, R9, RZ, P3 ;  /* 0x000000ff09047207 */ /* 0x000fe40001800000 */
[----:B------:R-:W-:Y:S02]  /*1a70*/  ISETP.NE.AND P2, PT, R10, RZ, P2 ;  /* 0x000000ff0a00720c */ /* 0x000fe40001745270 */
[----:B------:R-:W-:Y:S02]  /*1a80*/  SHF.R.U32.HI R4, RZ, R4, R5 ;  /* 0x00000004ff047219 */ /* 0x000fe40000011605 */
[----:B------:R-:W-:Y:S02]  /*1a90*/  PLOP3.LUT P1, PT, P1, P2, PT, 0xf8, 0x8f ;  /* 0x00000000008f781c */ /* 0x000fe40000f25f70 */
[----:B------:R-:W-:-:S02]  /*1aa0*/  SHF.R.U32.HI R10, RZ, 0x1, R4 ;  /* 0x00000001ff0a7819 */ /* 0x000fc40000011604 */
[----:B------:R-:W-:-:S04]  /*1ab0*/  SEL R3, RZ, 0x1, !P1 ;  /* 0x00000001ff037807 */ /* 0x000fc80004800000 */
[----:B------:R-:W-:-:S04]  /*1ac0*/  LOP3.LUT R3, R3, 0x1, R10, 0xf8, !PT ;  /* 0x0000000103037812 */ /* 0x000fc800078ef80a */
[----:B------:R-:W-:-:S05]  /*1ad0*/  LOP3.LUT R3, R3, R4, RZ, 0xc0, !PT ;  /* 0x0000000403037212 */ /* 0x000fca00078ec0ff */
[----:B------:R-:W-:-:S05]  /*1ae0*/  IMAD.IADD R3, R10, 0x1, R3 ;  /* 0x000000010a037824 */ /* 0x000fca00078e0203 */
[----:B------:R-:W-:Y:S01]  /*1af0*/  LOP3.LUT R0, R3, R0, RZ, 0xfc, !PT ;  /* 0x0000000003007212 */ /* 0x000fe200078efcff */
[----:B------:R-:W-:Y:S06]  /*1b00*/  BRA `(.L_x_30) ;  /* 0x0000000000347947 */ /* 0x000fec0003800000 */
.L_x_29:
[----:B------:R-:W-:-:S04]  /*1b10*/  LOP3.LUT R0, R0, 0x80000000, RZ, 0xc0, !PT ;  /* 0x8000000000007812 */ /* 0x000fc800078ec0ff */
[----:B------:R-:W-:Y:S01]  /*1b20*/  LOP3.LUT R0, R0, 0x7f800000, RZ, 0xfc, !PT ;  /* 0x7f80000000007812 */ /* 0x000fe200078efcff */
[----:B------:R-:W-:Y:S06]  /*1b30*/  BRA `(.L_x_30) ;  /* 0x0000000000287947 */ /* 0x000fec0003800000 */
.L_x_28:
[----:B------:R-:W-:Y:S01]  /*1b40*/  IMAD R0, R4, 0x800000, R0 ;  /* 0x0080000004007824 */ /* 0x000fe200078e0200 */
[----:B------:R-:W-:Y:S06]  /*1b50*/  BRA `(.L_x_30) ;  /* 0x0000000000207947 */ /* 0x000fec0003800000 */
.L_x_27:
[----:B------:R-:W-:-:S04]  /*1b60*/  LOP3.LUT R0, R4, 0x80000000, R10, 0x48, !PT ;  /* 0x8000000004007812 */ /* 0x000fc800078e480a */
[----:B------:R-:W-:Y:S01]  /*1b70*/  LOP3.LUT R0, R0, 0x7f800000, RZ, 0xfc, !PT ;  /* 0x7f80000000007812 */ /* 0x000fe200078efcff */
[----:B------:R-:W-:Y:S06]  /*1b80*/  BRA `(.L_x_30) ;  /* 0x0000000000147947 */ /* 0x000fec0003800000 */
.L_x_26:
[----:B------:R-:W-:Y:S01]  /*1b90*/  LOP3.LUT R0, R4, 0x80000000, R10, 0x48, !PT ;  /* 0x8000000004007812 */ /* 0x000fe200078e480a */
[----:B------:R-:W-:Y:S06]  /*1ba0*/  BRA `(.L_x_30) ;  /* 0x00000000000c7947 */ /* 0x000fec0003800000 */
.L_x_25:
[----:B------:R-:W0:Y:S01]  /*1bb0*/  MUFU.RSQ R0, -QNAN ;  /* 0xffc0000000007908 */ /* 0x000e220000001400 */
[----:B------:R-:W-:Y:S05]  /*1bc0*/  BRA `(.L_x_30) ;  /* 0x0000000000047947 */ /* 0x000fea0003800000 */
.L_x_24:
[----:B------:R-:W-:-:S07]  /*1bd0*/  FADD.FTZ R0, R0, R3 ;  /* 0x0000000300007221 */ /* 0x000fce0000010000 */
.L_x_30:
[----:B------:R-:W-:-:S04]  /*1be0*/  IMAD.MOV.U32 R3, RZ, RZ, 0x0 ;  /* 0x00000000ff037424 */ /* 0x000fc800078e00ff */
[----:B0-----:R-:W-:Y:S05]  /*1bf0*/  RET.REL.NODEC R2 `(normalize01) ;  /* 0xffffffe402007950 */ /* 0x001fea0003c3ffff */
.L_x_31:
[----:B------:R-:W-:-:S00]  /*1c00*/  BRA `(.L_x_31) ;  /* 0xfffffffc00fc7947 */ /* 0x000fc0000383ffff */
[----:B------:R-:W-:-:S00]  /*1c10*/  NOP ;  /* 0x0000000000007918 */ /* 0x000fc00000000000 */
        /* <DEDUP_REMOVED lines=14> */
.L_x_33:


//--------------------- .nv.shared.normalize01    --------------------------
	.section	.nv.shared.normalize01,"aw",@nobits
	.sectionflags	@""
	.align	4
.nv.shared.normalize01:
	.zero		2048


//--------------------- .nv.shared.reserved.0     --------------------------
	.section	.nv.shared.reserved.0,"aw",@nobits
	.weak		__nv_reservedSMEM_offset_0_alias
	.size		__nv_reservedSMEM_offset_0_alias, 0, 64
	.other		__nv_reservedSMEM_offset_0_alias,@"STO_CUDA_RESERVED_SHARED STV_DEFAULT"
__nv_reservedSMEM_offset_0_alias:
	.zero		0
	.zero		64


//--------------------- .nv.constant0.normalize01 --------------------------
	.section	.nv.constant0.normalize01,"a",@progbits
	.sectionflags	@""
	.align	4
.nv.constant0.normalize01:
	.zero		916


//--------------------- SYMBOLS --------------------------

	.type		.nv.reservedSmem.offset0,@object
	.size		.nv.reservedSmem.offset0,0x4
	.type		.nv.reservedSmem.cap,@object
	.size		.nv.reservedSmem.cap,0x4
